//
// Generated by NVIDIA NVVM Compiler
//
// Compiler Build ID: CL-36424714
// Cuda compilation tools, release 13.0, V13.0.88
// Based on NVVM 20.0.0
//

.version 9.0
.target sm_100
.address_size 64

	// .globl	_Z10blur_imagePhS_ii

.visible .entry _Z10blur_imagePhS_ii(
	.param .u64 .ptr .align 1 _Z10blur_imagePhS_ii_param_0,
	.param .u64 .ptr .align 1 _Z10blur_imagePhS_ii_param_1,
	.param .u32 _Z10blur_imagePhS_ii_param_2,
	.param .u32 _Z10blur_imagePhS_ii_param_3
)
{
	.reg .pred 	%p<8>;
	.reg .b16 	%rs<4>;
	.reg .b32 	%r<39>;
	.reg .b64 	%rd<12>;

	ld.param.u64 	%rd1, [_Z10blur_imagePhS_ii_param_0];
	ld.param.u64 	%rd2, [_Z10blur_imagePhS_ii_param_1];
	ld.param.u32 	%r4, [_Z10blur_imagePhS_ii_param_2];
	ld.param.u32 	%r5, [_Z10blur_imagePhS_ii_param_3];
	mov.u32 	%r7, %ctaid.x;
	mov.u32 	%r8, %ntid.x;
	mov.u32 	%r9, %tid.x;
	mad.lo.s32 	%r10, %r7, %r8, %r9;
	mov.u32 	%r11, %ctaid.y;
	mov.u32 	%r12, %ntid.y;
	mov.u32 	%r13, %tid.y;
	mad.lo.s32 	%r14, %r11, %r12, %r13;
	setp.lt.s32 	%p1, %r10, 1;
	setp.eq.s32 	%p2, %r14, 0;
	or.pred  	%p3, %p1, %p2;
	add.s32 	%r15, %r4, -1;
	setp.ge.s32 	%p4, %r10, %r15;
	or.pred  	%p5, %p3, %p4;
	add.s32 	%r16, %r5, -1;
	setp.ge.s32 	%p6, %r14, %r16;
	or.pred  	%p7, %p5, %p6;
	@%p7 bra 	$L__BB0_2;
	cvta.to.global.u64 	%rd3, %rd2;
	cvta.to.global.u64 	%rd4, %rd1;
	mul.lo.s32 	%r17, %r4, %r14;
	add.s32 	%r18, %r17, %r10;
	sub.s32 	%r19, %r17, %r4;
	add.s32 	%r20, %r10, %r19;
	add.s32 	%r21, %r20, -1;
	cvt.s64.s32 	%rd5, %r21;
	add.s64 	%rd6, %rd4, %rd5;
	ld.global.u8 	%r22, [%rd6];
	cvt.s64.s32 	%rd7, %r4;
	add.s64 	%rd8, %rd6, %rd7;
	ld.global.u8 	%r23, [%rd8];
	add.s32 	%r24, %r22, %r23;
	add.s64 	%rd9, %rd8, %rd7;
	ld.global.u8 	%r25, [%rd9];
	add.s32 	%r26, %r24, %r25;
	ld.global.u8 	%r27, [%rd6+1];
	add.s32 	%r28, %r26, %r27;
	cvt.s64.s32 	%rd10, %r18;
	ld.global.u8 	%r29, [%rd8+1];
	add.s32 	%r30, %r28, %r29;
	ld.global.u8 	%r31, [%rd9+1];
	add.s32 	%r32, %r30, %r31;
	ld.global.u8 	%r33, [%rd6+2];
	add.s32 	%r34, %r32, %r33;
	ld.global.u8 	%r35, [%rd8+2];
	add.s32 	%r36, %r34, %r35;
	ld.global.u8 	%r37, [%rd9+2];
	add.s32 	%r38, %r36, %r37;
	cvt.u16.u32 	%rs1, %r38;
	mul.hi.u16 	%rs2, %rs1, -7281;
	shr.u16 	%rs3, %rs2, 3;
	add.s64 	%rd11, %rd3, %rd10;
	st.global.u8 	[%rd11], %rs3;
$L__BB0_2:
	ret;

}
	// .globl	_Z14gaussian_blur3PhS_ii
.visible .entry _Z14gaussian_blur3PhS_ii(
	.param .u64 .ptr .align 1 _Z14gaussian_blur3PhS_ii_param_0,
	.param .u64 .ptr .align 1 _Z14gaussian_blur3PhS_ii_param_1,
	.param .u32 _Z14gaussian_blur3PhS_ii_param_2,
	.param .u32 _Z14gaussian_blur3PhS_ii_param_3
)
{
	.reg .pred 	%p<25>;
	.reg .b16 	%rs<9>;
	.reg .b32 	%r<80>;
	.reg .b64 	%rd<23>;

	ld.param.u64 	%rd8, [_Z14gaussian_blur3PhS_ii_param_0];
	ld.param.u64 	%rd7, [_Z14gaussian_blur3PhS_ii_param_1];
	ld.param.u32 	%r41, [_Z14gaussian_blur3PhS_ii_param_2];
	ld.param.u32 	%r43, [_Z14gaussian_blur3PhS_ii_param_3];
	cvta.to.global.u64 	%rd1, %rd8;
	mov.u32 	%r44, %ctaid.x;
	mov.u32 	%r45, %ntid.x;
	mov.u32 	%r46, %tid.x;
	mad.lo.s32 	%r1, %r44, %r45, %r46;
	mov.u32 	%r47, %ctaid.y;
	mov.u32 	%r48, %ntid.y;
	mov.u32 	%r49, %tid.y;
	mad.lo.s32 	%r50, %r47, %r48, %r49;
	setp.lt.s32 	%p2, %r1, 0;
	setp.ge.s32 	%p3, %r1, %r41;
	setp.ge.s32 	%p4, %r50, %r43;
	or.pred  	%p5, %p3, %p4;
	or.pred  	%p6, %p5, %p2;
	@%p6 bra 	$L__BB1_18;
	mul.lo.s32 	%r3, %r41, %r50;
	add.s32 	%r4, %r3, %r1;
	setp.eq.s32 	%p7, %r50, 0;
	sub.s32 	%r5, %r3, %r41;
	setp.eq.s32 	%p8, %r1, 0;
	cvt.s64.s32 	%rd9, %r5;
	cvt.u64.u32 	%rd2, %r1;
	add.s64 	%rd10, %rd2, %rd9;
	add.s64 	%rd3, %rd1, %rd10;
	mov.b32 	%r66, 0;
	or.pred  	%p9, %p8, %p7;
	mov.u32 	%r67, %r66;
	@%p9 bra 	$L__BB1_3;
	ld.global.u8 	%r66, [%rd3+-1];
	mov.b32 	%r67, 1;
$L__BB1_3:
	setp.eq.s32 	%p10, %r50, 0;
	@%p10 bra 	$L__BB1_5;
	add.s32 	%r53, %r1, %r5;
	cvt.s64.s32 	%rd11, %r53;
	add.s64 	%rd12, %rd1, %rd11;
	ld.global.u8 	%rs1, [%rd12];
	mul.wide.u16 	%r54, %rs1, 2;
	add.s32 	%r66, %r54, %r66;
	or.b32  	%r67, %r67, 2;
$L__BB1_5:
	setp.eq.s32 	%p11, %r50, 0;
	add.s32 	%r13, %r1, 1;
	setp.ge.s32 	%p12, %r13, %r41;
	or.pred  	%p13, %p12, %p11;
	@%p13 bra 	$L__BB1_7;
	ld.global.u8 	%r55, [%rd3+1];
	add.s32 	%r66, %r66, %r55;
	add.s32 	%r67, %r67, 1;
$L__BB1_7:
	setp.ne.s32 	%p14, %r1, 0;
	setp.le.s32 	%p15, %r1, %r41;
	and.pred  	%p1, %p14, %p15;
	cvt.s64.s32 	%rd13, %r3;
	add.s64 	%rd14, %rd2, %rd13;
	add.s64 	%rd4, %rd1, %rd14;
	not.pred 	%p16, %p1;
	@%p16 bra 	$L__BB1_9;
	ld.global.u8 	%rs2, [%rd4+-1];
	mul.wide.u16 	%r56, %rs2, 2;
	add.s32 	%r66, %r56, %r66;
	add.s32 	%r67, %r67, 2;
$L__BB1_9:
	setp.ge.s32 	%p17, %r13, %r41;
	cvt.s64.s32 	%rd15, %r4;
	add.s64 	%rd5, %rd1, %rd15;
	ld.global.u8 	%rs3, [%rd5];
	mul.wide.u16 	%r57, %rs3, 4;
	add.s32 	%r74, %r57, %r66;
	add.s32 	%r75, %r67, 4;
	@%p17 bra 	$L__BB1_11;
	ld.global.u8 	%rs4, [%rd4+1];
	mul.wide.u16 	%r58, %rs4, 2;
	add.s32 	%r74, %r58, %r74;
	add.s32 	%r75, %r67, 6;
$L__BB1_11:
	add.s32 	%r28, %r50, 1;
	setp.ge.u32 	%p18, %r28, %r43;
	shl.b32 	%r59, %r41, 1;
	add.s32 	%r60, %r5, %r59;
	cvt.s64.s32 	%rd16, %r60;
	add.s64 	%rd17, %rd2, %rd16;
	add.s64 	%rd6, %rd1, %rd17;
	or.pred  	%p20, %p16, %p18;
	@%p20 bra 	$L__BB1_13;
	ld.global.u8 	%r61, [%rd6+-1];
	add.s32 	%r74, %r74, %r61;
	add.s32 	%r75, %r75, 1;
$L__BB1_13:
	setp.ge.u32 	%p21, %r28, %r43;
	@%p21 bra 	$L__BB1_15;
	cvt.s64.s32 	%rd18, %r41;
	add.s64 	%rd19, %rd5, %rd18;
	ld.global.u8 	%rs5, [%rd19];
	mul.wide.u16 	%r62, %rs5, 2;
	add.s32 	%r74, %r62, %r74;
	add.s32 	%r75, %r75, 2;
$L__BB1_15:
	setp.ge.u32 	%p22, %r28, %r43;
	setp.ge.s32 	%p23, %r13, %r41;
	or.pred  	%p24, %p23, %p22;
	@%p24 bra 	$L__BB1_17;
	ld.global.u8 	%r63, [%rd6+1];
	add.s32 	%r74, %r74, %r63;
	add.s32 	%r75, %r75, 1;
$L__BB1_17:
	cvt.u16.u32 	%rs6, %r74;
	cvt.u16.u32 	%rs7, %r75;
	div.u16 	%rs8, %rs6, %rs7;
	cvta.to.global.u64 	%rd21, %rd7;
	add.s64 	%rd22, %rd21, %rd15;
	st.global.u8 	[%rd22], %rs8;
$L__BB1_18:
	ret;

}
	// .globl	_Z21gray_scale_conversionPhS_ii
.visible .entry _Z21gray_scale_conversionPhS_ii(
	.param .u64 .ptr .align 1 _Z21gray_scale_conversionPhS_ii_param_0,
	.param .u64 .ptr .align 1 _Z21gray_scale_conversionPhS_ii_param_1,
	.param .u32 _Z21gray_scale_conversionPhS_ii_param_2,
	.param .u32 _Z21gray_scale_conversionPhS_ii_param_3
)
{
	.reg .pred 	%p<2>;
	.reg .b16 	%rs<4>;
	.reg .b32 	%r<10>;
	.reg .b32 	%f<7>;
	.reg .b64 	%rd<9>;

	ld.param.u64 	%rd1, [_Z21gray_scale_conversionPhS_ii_param_0];
	ld.param.u64 	%rd2, [_Z21gray_scale_conversionPhS_ii_param_1];
	ld.param.u32 	%r2, [_Z21gray_scale_conversionPhS_ii_param_2];
	ld.param.u32 	%r3, [_Z21gray_scale_conversionPhS_ii_param_3];
	mov.u32 	%r4, %ctaid.x;
	mov.u32 	%r5, %ntid.x;
	mov.u32 	%r6, %tid.x;
	mad.lo.s32 	%r1, %r4, %r5, %r6;
	mul.lo.s32 	%r7, %r3, %r2;
	setp.ge.s32 	%p1, %r1, %r7;
	@%p1 bra 	$L__BB2_2;
	cvta.to.global.u64 	%rd3, %rd1;
	cvta.to.global.u64 	%rd4, %rd2;
	shl.b32 	%r8, %r1, 2;
	cvt.s64.s32 	%rd5, %r8;
	add.s64 	%rd6, %rd3, %rd5;
	ld.global.u8 	%rs1, [%rd6];
	cvt.rn.f32.u16 	%f1, %rs1;
	ld.global.u8 	%rs2, [%rd6+1];
	cvt.rn.f32.u16 	%f2, %rs2;
	mul.f32 	%f3, %f2, 0f3F1645A2;
	fma.rn.f32 	%f4, %f1, 0f3DE978D5, %f3;
	ld.global.u8 	%rs3, [%rd6+2];
	cvt.rn.f32.u16 	%f5, %rs3;
	fma.rn.f32 	%f6, %f5, 0f3E991687, %f4;
	cvt.rzi.u32.f32 	%r9, %f6;
	cvt.s64.s32 	%rd7, %r1;
	add.s64 	%rd8, %rd4, %rd7;
	st.global.u8 	[%rd8], %r9;
$L__BB2_2:
	ret;

}
	// .globl	_Z22edge_detection_overlayPhS_S_ii
.visible .entry _Z22edge_detection_overlayPhS_S_ii(
	.param .u64 .ptr .align 1 _Z22edge_detection_overlayPhS_S_ii_param_0,
	.param .u64 .ptr .align 1 _Z22edge_detection_overlayPhS_S_ii_param_1,
	.param .u64 .ptr .align 1 _Z22edge_detection_overlayPhS_S_ii_param_2,
	.param .u32 _Z22edge_detection_overlayPhS_S_ii_param_3,
	.param .u32 _Z22edge_detection_overlayPhS_S_ii_param_4
)
{
	.reg .pred 	%p<10>;
	.reg .b16 	%rs<17>;
	.reg .b32 	%r<22>;
	.reg .b32 	%f<32>;
	.reg .b64 	%rd<18>;

	ld.param.u64 	%rd4, [_Z22edge_detection_overlayPhS_S_ii_param_0];
	ld.param.u64 	%rd5, [_Z22edge_detection_overlayPhS_S_ii_param_1];
	ld.param.u64 	%rd3, [_Z22edge_detection_overlayPhS_S_ii_param_2];
	ld.param.u32 	%r5, [_Z22edge_detection_overlayPhS_S_ii_param_3];
	ld.param.u32 	%r6, [_Z22edge_detection_overlayPhS_S_ii_param_4];
	cvta.to.global.u64 	%rd1, %rd5;
	cvta.to.global.u64 	%rd2, %rd4;
	mov.u32 	%r8, %ctaid.x;
	mov.u32 	%r9, %ntid.x;
	mov.u32 	%r10, %tid.x;
	mad.lo.s32 	%r11, %r8, %r9, %r10;
	mov.u32 	%r12, %ctaid.y;
	mov.u32 	%r13, %ntid.y;
	mov.u32 	%r14, %tid.y;
	mad.lo.s32 	%r15, %r12, %r13, %r14;
	setp.lt.s32 	%p1, %r11, 1;
	setp.eq.s32 	%p2, %r15, 0;
	or.pred  	%p3, %p1, %p2;
	add.s32 	%r16, %r5, -1;
	setp.ge.s32 	%p4, %r11, %r16;
	or.pred  	%p5, %p3, %p4;
	add.s32 	%r17, %r6, -1;
	setp.ge.s32 	%p6, %r15, %r17;
	or.pred  	%p7, %p5, %p6;
	@%p7 bra 	$L__BB3_4;
	cvta.to.global.u64 	%rd6, %rd3;
	add.s32 	%r18, %r15, -1;
	mad.lo.s32 	%r19, %r18, %r5, %r11;
	add.s32 	%r20, %r19, -1;
	cvt.s64.s32 	%rd7, %r20;
	add.s64 	%rd8, %rd6, %rd7;
	ld.global.u8 	%rs1, [%rd8];
	cvt.rn.f32.u16 	%f1, %rs1;
	mov.f32 	%f2, 0f00000000;
	sub.f32 	%f3, %f2, %f1;
	ld.global.u8 	%rs2, [%rd8+1];
	cvt.rn.f32.u16 	%f4, %rs2;
	add.f32 	%f5, %f4, %f4;
	sub.f32 	%f6, %f3, %f5;
	ld.global.u8 	%rs3, [%rd8+2];
	cvt.rn.f32.u16 	%f7, %rs3;
	add.f32 	%f8, %f3, %f7;
	sub.f32 	%f9, %f6, %f7;
	add.s32 	%r21, %r19, %r5;
	cvt.s64.s32 	%rd9, %r5;
	add.s64 	%rd10, %rd8, %rd9;
	ld.global.u8 	%rs4, [%rd10];
	cvt.rn.f32.u16 	%f10, %rs4;
	add.f32 	%f11, %f10, %f10;
	sub.f32 	%f12, %f8, %f11;
	add.f32 	%f13, %f9, 0f00000000;
	add.f32 	%f14, %f12, 0f00000000;
	add.f32 	%f15, %f13, 0f00000000;
	ld.global.u8 	%rs5, [%rd10+2];
	cvt.rn.f32.u16 	%f16, %rs5;
	fma.rn.f32 	%f17, %f16, 0f40000000, %f14;
	add.f32 	%f18, %f15, 0f00000000;
	add.s64 	%rd11, %rd10, %rd9;
	ld.global.u8 	%rs6, [%rd11];
	cvt.rn.f32.u16 	%f19, %rs6;
	sub.f32 	%f20, %f17, %f19;
	add.f32 	%f21, %f18, %f19;
	ld.global.u8 	%rs7, [%rd11+1];
	cvt.rn.f32.u16 	%f22, %rs7;
	add.f32 	%f23, %f20, 0f00000000;
	fma.rn.f32 	%f24, %f22, 0f40000000, %f21;
	ld.global.u8 	%rs8, [%rd11+2];
	cvt.rn.f32.u16 	%f25, %rs8;
	add.f32 	%f26, %f23, %f25;
	add.f32 	%f27, %f24, %f25;
	mul.f32 	%f28, %f27, %f27;
	fma.rn.f32 	%f29, %f26, %f26, %f28;
	sqrt.rn.f32 	%f30, %f29;
	setp.gt.f32 	%p8, %f30, 0f437F0000;
	selp.f32 	%f31, 0f437F0000, %f30, %p8;
	shl.b32 	%r3, %r21, 2;
	setp.leu.f32 	%p9, %f31, 0f42480000;
	@%p9 bra 	$L__BB3_3;
	cvt.s64.s32 	%rd15, %r3;
	add.s64 	%rd16, %rd2, %rd15;
	ld.global.u8 	%rs13, [%rd16];
	add.s64 	%rd17, %rd1, %rd15;
	st.global.u8 	[%rd17], %rs13;
	ld.global.u8 	%rs14, [%rd16+1];
	st.global.u8 	[%rd17+1], %rs14;
	mov.b16 	%rs15, 255;
	st.global.u8 	[%rd17+2], %rs15;
	mov.b16 	%rs16, 0;
	st.global.u8 	[%rd17+3], %rs16;
	bra.uni 	$L__BB3_4;
$L__BB3_3:
	cvt.s64.s32 	%rd12, %r3;
	add.s64 	%rd13, %rd2, %rd12;
	ld.global.u8 	%rs9, [%rd13];
	add.s64 	%rd14, %rd1, %rd12;
	st.global.u8 	[%rd14], %rs9;
	ld.global.u8 	%rs10, [%rd13+1];
	st.global.u8 	[%rd14+1], %rs10;
	ld.global.u8 	%rs11, [%rd13+2];
	st.global.u8 	[%rd14+2], %rs11;
	mov.b16 	%rs12, 0;
	st.global.u8 	[%rd14+3], %rs12;
$L__BB3_4:
	ret;

}
	// .globl	_Z19compute_derivativesPKhS0_PfS1_S1_ii
.visible .entry _Z19compute_derivativesPKhS0_PfS1_S1_ii(
	.param .u64 .ptr .align 1 _Z19compute_derivativesPKhS0_PfS1_S1_ii_param_0,
	.param .u64 .ptr .align 1 _Z19compute_derivativesPKhS0_PfS1_S1_ii_param_1,
	.param .u64 .ptr .align 1 _Z19compute_derivativesPKhS0_PfS1_S1_ii_param_2,
	.param .u64 .ptr .align 1 _Z19compute_derivativesPKhS0_PfS1_S1_ii_param_3,
	.param .u64 .ptr .align 1 _Z19compute_derivativesPKhS0_PfS1_S1_ii_param_4,
	.param .u32 _Z19compute_derivativesPKhS0_PfS1_S1_ii_param_5,
	.param .u32 _Z19compute_derivativesPKhS0_PfS1_S1_ii_param_6
)
{
	.reg .pred 	%p<8>;
	.reg .b16 	%rs<3>;
	.reg .b32 	%r<34>;
	.reg .b32 	%f<16>;
	.reg .b64 	%rd<30>;

	ld.param.u64 	%rd2, [_Z19compute_derivativesPKhS0_PfS1_S1_ii_param_1];
	ld.param.u64 	%rd3, [_Z19compute_derivativesPKhS0_PfS1_S1_ii_param_2];
	ld.param.u64 	%rd4, [_Z19compute_derivativesPKhS0_PfS1_S1_ii_param_3];
	ld.param.u64 	%rd5, [_Z19compute_derivativesPKhS0_PfS1_S1_ii_param_4];
	ld.param.u32 	%r4, [_Z19compute_derivativesPKhS0_PfS1_S1_ii_param_5];
	ld.param.u32 	%r5, [_Z19compute_derivativesPKhS0_PfS1_S1_ii_param_6];
	mov.u32 	%r7, %ctaid.x;
	mov.u32 	%r8, %ntid.x;
	mov.u32 	%r9, %tid.x;
	mad.lo.s32 	%r10, %r7, %r8, %r9;
	mov.u32 	%r11, %ctaid.y;
	mov.u32 	%r12, %ntid.y;
	mov.u32 	%r13, %tid.y;
	mad.lo.s32 	%r14, %r11, %r12, %r13;
	setp.lt.s32 	%p1, %r10, 1;
	add.s32 	%r15, %r4, -1;
	setp.ge.s32 	%p2, %r10, %r15;
	or.pred  	%p3, %p1, %p2;
	setp.eq.s32 	%p4, %r14, 0;
	or.pred  	%p5, %p4, %p3;
	add.s32 	%r16, %r5, -1;
	setp.ge.s32 	%p6, %r14, %r16;
	or.pred  	%p7, %p5, %p6;
	@%p7 bra 	$L__BB4_2;
	ld.param.u64 	%rd29, [_Z19compute_derivativesPKhS0_PfS1_S1_ii_param_0];
	cvta.to.global.u64 	%rd6, %rd2;
	cvta.to.global.u64 	%rd7, %rd29;
	cvta.to.global.u64 	%rd8, %rd3;
	cvta.to.global.u64 	%rd9, %rd4;
	cvta.to.global.u64 	%rd10, %rd5;
	mul.lo.s32 	%r17, %r4, %r14;
	add.s32 	%r18, %r17, %r10;
	sub.s32 	%r19, %r17, %r4;
	add.s32 	%r20, %r19, %r10;
	add.s32 	%r21, %r18, %r4;
	cvt.s64.s32 	%rd11, %r17;
	cvt.u64.u32 	%rd12, %r10;
	add.s64 	%rd13, %rd12, %rd11;
	add.s64 	%rd14, %rd6, %rd13;
	ld.global.u8 	%r22, [%rd14+-1];
	add.s64 	%rd15, %rd7, %rd13;
	ld.global.u8 	%r23, [%rd15+-1];
	add.s32 	%r24, %r23, %r22;
	cvt.rn.f32.u32 	%f1, %r24;
	mul.f32 	%f2, %f1, 0f3F000000;
	ld.global.u8 	%r25, [%rd14+1];
	ld.global.u8 	%r26, [%rd15+1];
	add.s32 	%r27, %r26, %r25;
	cvt.rn.f32.u32 	%f3, %r27;
	mul.f32 	%f4, %f3, 0f3F000000;
	cvt.s64.s32 	%rd16, %r20;
	add.s64 	%rd17, %rd6, %rd16;
	ld.global.u8 	%r28, [%rd17];
	add.s64 	%rd18, %rd7, %rd16;
	ld.global.u8 	%r29, [%rd18];
	add.s32 	%r30, %r29, %r28;
	cvt.rn.f32.u32 	%f5, %r30;
	mul.f32 	%f6, %f5, 0f3F000000;
	cvt.s64.s32 	%rd19, %r21;
	add.s64 	%rd20, %rd6, %rd19;
	ld.global.u8 	%r31, [%rd20];
	add.s64 	%rd21, %rd7, %rd19;
	ld.global.u8 	%r32, [%rd21];
	add.s32 	%r33, %r32, %r31;
	cvt.rn.f32.u32 	%f7, %r33;
	mul.f32 	%f8, %f7, 0f3F000000;
	sub.f32 	%f9, %f4, %f2;
	mul.f32 	%f10, %f9, 0f3F000000;
	mul.wide.s32 	%rd22, %r18, 4;
	add.s64 	%rd23, %rd8, %rd22;
	st.global.f32 	[%rd23], %f10;
	sub.f32 	%f11, %f8, %f6;
	mul.f32 	%f12, %f11, 0f3F000000;
	add.s64 	%rd24, %rd9, %rd22;
	st.global.f32 	[%rd24], %f12;
	cvt.s64.s32 	%rd25, %r4;
	add.s64 	%rd26, %rd17, %rd25;
	ld.global.u8 	%rs1, [%rd26];
	cvt.rn.f32.u16 	%f13, %rs1;
	add.s64 	%rd27, %rd18, %rd25;
	ld.global.u8 	%rs2, [%rd27];
	cvt.rn.f32.u16 	%f14, %rs2;
	sub.f32 	%f15, %f13, %f14;
	add.s64 	%rd28, %rd10, %rd22;
	st.global.f32 	[%rd28], %f15;
$L__BB4_2:
	ret;

}
	// .globl	_Z10average_uvPKfS0_PfS1_ii
.visible .entry _Z10average_uvPKfS0_PfS1_ii(
	.param .u64 .ptr .align 1 _Z10average_uvPKfS0_PfS1_ii_param_0,
	.param .u64 .ptr .align 1 _Z10average_uvPKfS0_PfS1_ii_param_1,
	.param .u64 .ptr .align 1 _Z10average_uvPKfS0_PfS1_ii_param_2,
	.param .u64 .ptr .align 1 _Z10average_uvPKfS0_PfS1_ii_param_3,
	.param .u32 _Z10average_uvPKfS0_PfS1_ii_param_4,
	.param .u32 _Z10average_uvPKfS0_PfS1_ii_param_5
)
{
	.reg .pred 	%p<8>;
	.reg .b32 	%r<22>;
	.reg .b32 	%f<17>;
	.reg .b64 	%rd<24>;

	ld.param.u64 	%rd1, [_Z10average_uvPKfS0_PfS1_ii_param_0];
	ld.param.u64 	%rd2, [_Z10average_uvPKfS0_PfS1_ii_param_1];
	ld.param.u64 	%rd3, [_Z10average_uvPKfS0_PfS1_ii_param_2];
	ld.param.u64 	%rd4, [_Z10average_uvPKfS0_PfS1_ii_param_3];
	ld.param.u32 	%r4, [_Z10average_uvPKfS0_PfS1_ii_param_4];
	ld.param.u32 	%r5, [_Z10average_uvPKfS0_PfS1_ii_param_5];
	mov.u32 	%r7, %ctaid.x;
	mov.u32 	%r8, %ntid.x;
	mov.u32 	%r9, %tid.x;
	mad.lo.s32 	%r10, %r7, %r8, %r9;
	mov.u32 	%r11, %ctaid.y;
	mov.u32 	%r12, %ntid.y;
	mov.u32 	%r13, %tid.y;
	mad.lo.s32 	%r14, %r11, %r12, %r13;
	setp.lt.s32 	%p1, %r10, 1;
	add.s32 	%r15, %r4, -1;
	setp.ge.s32 	%p2, %r10, %r15;
	or.pred  	%p3, %p1, %p2;
	setp.eq.s32 	%p4, %r14, 0;
	or.pred  	%p5, %p4, %p3;
	add.s32 	%r16, %r5, -1;
	setp.ge.s32 	%p6, %r14, %r16;
	or.pred  	%p7, %p5, %p6;
	@%p7 bra 	$L__BB5_2;
	cvta.to.global.u64 	%rd5, %rd1;
	cvta.to.global.u64 	%rd6, %rd3;
	cvta.to.global.u64 	%rd7, %rd2;
	cvta.to.global.u64 	%rd8, %rd4;
	mul.lo.s32 	%r17, %r4, %r14;
	add.s32 	%r18, %r17, %r10;
	sub.s32 	%r19, %r17, %r4;
	add.s32 	%r20, %r19, %r10;
	add.s32 	%r21, %r18, %r4;
	cvt.s64.s32 	%rd9, %r17;
	cvt.u64.u32 	%rd10, %r10;
	add.s64 	%rd11, %rd10, %rd9;
	shl.b64 	%rd12, %rd11, 2;
	add.s64 	%rd13, %rd5, %rd12;
	ld.global.f32 	%f1, [%rd13+-4];
	ld.global.f32 	%f2, [%rd13+4];
	add.f32 	%f3, %f1, %f2;
	mul.wide.s32 	%rd14, %r20, 4;
	add.s64 	%rd15, %rd5, %rd14;
	ld.global.f32 	%f4, [%rd15];
	add.f32 	%f5, %f3, %f4;
	mul.wide.s32 	%rd16, %r21, 4;
	add.s64 	%rd17, %rd5, %rd16;
	ld.global.f32 	%f6, [%rd17];
	add.f32 	%f7, %f5, %f6;
	mul.f32 	%f8, %f7, 0f3E800000;
	mul.wide.s32 	%rd18, %r18, 4;
	add.s64 	%rd19, %rd6, %rd18;
	st.global.f32 	[%rd19], %f8;
	add.s64 	%rd20, %rd7, %rd12;
	ld.global.f32 	%f9, [%rd20+-4];
	ld.global.f32 	%f10, [%rd20+4];
	add.f32 	%f11, %f9, %f10;
	add.s64 	%rd21, %rd7, %rd14;
	ld.global.f32 	%f12, [%rd21];
	add.f32 	%f13, %f11, %f12;
	add.s64 	%rd22, %rd7, %rd16;
	ld.global.f32 	%f14, [%rd22];
	add.f32 	%f15, %f13, %f14;
	mul.f32 	%f16, %f15, 0f3E800000;
	add.s64 	%rd23, %rd8, %rd18;
	st.global.f32 	[%rd23], %f16;
$L__BB5_2:
	ret;

}
	// .globl	_Z9update_uvPKfS0_S0_S0_S0_PfS1_fii
.visible .entry _Z9update_uvPKfS0_S0_S0_S0_PfS1_fii(
	.param .u64 .ptr .align 1 _Z9update_uvPKfS0_S0_S0_S0_PfS1_fii_param_0,
	.param .u64 .ptr .align 1 _Z9update_uvPKfS0_S0_S0_S0_PfS1_fii_param_1,
	.param .u64 .ptr .align 1 _Z9update_uvPKfS0_S0_S0_S0_PfS1_fii_param_2,
	.param .u64 .ptr .align 1 _Z9update_uvPKfS0_S0_S0_S0_PfS1_fii_param_3,
	.param .u64 .ptr .align 1 _Z9update_uvPKfS0_S0_S0_S0_PfS1_fii_param_4,
	.param .u64 .ptr .align 1 _Z9update_uvPKfS0_S0_S0_S0_PfS1_fii_param_5,
	.param .u64 .ptr .align 1 _Z9update_uvPKfS0_S0_S0_S0_PfS1_fii_param_6,
	.param .f32 _Z9update_uvPKfS0_S0_S0_S0_PfS1_fii_param_7,
	.param .u32 _Z9update_uvPKfS0_S0_S0_S0_PfS1_fii_param_8,
	.param .u32 _Z9update_uvPKfS0_S0_S0_S0_PfS1_fii_param_9
)
{
	.reg .pred 	%p<9>;
	.reg .b32 	%r<18>;
	.reg .b32 	%f<18>;
	.reg .b64 	%rd<24>;

	ld.param.u64 	%rd4, [_Z9update_uvPKfS0_S0_S0_S0_PfS1_fii_param_0];
	ld.param.u64 	%rd5, [_Z9update_uvPKfS0_S0_S0_S0_PfS1_fii_param_1];
	ld.param.u64 	%rd6, [_Z9update_uvPKfS0_S0_S0_S0_PfS1_fii_param_2];
	ld.param.u64 	%rd7, [_Z9update_uvPKfS0_S0_S0_S0_PfS1_fii_param_3];
	ld.param.u64 	%rd8, [_Z9update_uvPKfS0_S0_S0_S0_PfS1_fii_param_4];
	ld.param.u64 	%rd9, [_Z9update_uvPKfS0_S0_S0_S0_PfS1_fii_param_5];
	ld.param.u64 	%rd10, [_Z9update_uvPKfS0_S0_S0_S0_PfS1_fii_param_6];
	ld.param.f32 	%f4, [_Z9update_uvPKfS0_S0_S0_S0_PfS1_fii_param_7];
	ld.param.u32 	%r5, [_Z9update_uvPKfS0_S0_S0_S0_PfS1_fii_param_8];
	ld.param.u32 	%r6, [_Z9update_uvPKfS0_S0_S0_S0_PfS1_fii_param_9];
	mov.u32 	%r8, %ctaid.x;
	mov.u32 	%r9, %ntid.x;
	mov.u32 	%r10, %tid.x;
	mad.lo.s32 	%r11, %r8, %r9, %r10;
	mov.u32 	%r12, %ctaid.y;
	mov.u32 	%r13, %ntid.y;
	mov.u32 	%r14, %tid.y;
	mad.lo.s32 	%r15, %r12, %r13, %r14;
	setp.lt.s32 	%p1, %r11, 1;
	add.s32 	%r16, %r5, -1;
	setp.ge.s32 	%p2, %r11, %r16;
	or.pred  	%p3, %p1, %p2;
	setp.eq.s32 	%p4, %r15, 0;
	or.pred  	%p5, %p4, %p3;
	add.s32 	%r17, %r6, -1;
	setp.ge.s32 	%p6, %r15, %r17;
	or.pred  	%p7, %p5, %p6;
	@%p7 bra 	$L__BB6_3;
	cvta.to.global.u64 	%rd11, %rd4;
	cvta.to.global.u64 	%rd12, %rd5;
	cvta.to.global.u64 	%rd13, %rd8;
	cvta.to.global.u64 	%rd14, %rd7;
	cvta.to.global.u64 	%rd15, %rd6;
	mad.lo.s32 	%r3, %r5, %r15, %r11;
	mul.wide.s32 	%rd16, %r3, 4;
	add.s64 	%rd17, %rd11, %rd16;
	ld.global.f32 	%f1, [%rd17];
	add.s64 	%rd18, %rd12, %rd16;
	ld.global.f32 	%f2, [%rd18];
	add.s64 	%rd1, %rd15, %rd16;
	add.s64 	%rd2, %rd14, %rd16;
	add.s64 	%rd3, %rd13, %rd16;
	mul.f32 	%f5, %f1, %f1;
	fma.rn.f32 	%f6, %f4, %f4, %f5;
	fma.rn.f32 	%f3, %f2, %f2, %f6;
	setp.eq.f32 	%p8, %f3, 0f00000000;
	@%p8 bra 	$L__BB6_3;
	ld.global.f32 	%f7, [%rd3];
	ld.global.f32 	%f8, [%rd2];
	ld.global.f32 	%f9, [%rd1];
	mul.f32 	%f10, %f1, %f8;
	fma.rn.f32 	%f11, %f2, %f7, %f10;
	add.f32 	%f12, %f9, %f11;
	div.rn.f32 	%f13, %f12, %f3;
	mul.f32 	%f14, %f1, %f13;
	sub.f32 	%f15, %f8, %f14;
	cvta.to.global.u64 	%rd19, %rd9;
	add.s64 	%rd21, %rd19, %rd16;
	st.global.f32 	[%rd21], %f15;
	mul.f32 	%f16, %f2, %f13;
	sub.f32 	%f17, %f7, %f16;
	cvta.to.global.u64 	%rd22, %rd10;
	add.s64 	%rd23, %rd22, %rd16;
	st.global.f32 	[%rd23], %f17;
$L__BB6_3:
	ret;

}
	// .globl	_Z22compute_flow_magnitudePKfS0_Pfii
.visible .entry _Z22compute_flow_magnitudePKfS0_Pfii(
	.param .u64 .ptr .align 1 _Z22compute_flow_magnitudePKfS0_Pfii_param_0,
	.param .u64 .ptr .align 1 _Z22compute_flow_magnitudePKfS0_Pfii_param_1,
	.param .u64 .ptr .align 1 _Z22compute_flow_magnitudePKfS0_Pfii_param_2,
	.param .u32 _Z22compute_flow_magnitudePKfS0_Pfii_param_3,
	.param .u32 _Z22compute_flow_magnitudePKfS0_Pfii_param_4
)
{
	.reg .pred 	%p<5>;
	.reg .b32 	%r<14>;
	.reg .b32 	%f<7>;
	.reg .b64 	%rd<11>;

	ld.param.u64 	%rd1, [_Z22compute_flow_magnitudePKfS0_Pfii_param_0];
	ld.param.u64 	%rd2, [_Z22compute_flow_magnitudePKfS0_Pfii_param_1];
	ld.param.u64 	%rd3, [_Z22compute_flow_magnitudePKfS0_Pfii_param_2];
	ld.param.u32 	%r3, [_Z22compute_flow_magnitudePKfS0_Pfii_param_3];
	ld.param.u32 	%r4, [_Z22compute_flow_magnitudePKfS0_Pfii_param_4];
	mov.u32 	%r6, %ctaid.x;
	mov.u32 	%r7, %ntid.x;
	mov.u32 	%r8, %tid.x;
	mad.lo.s32 	%r1, %r6, %r7, %r8;
	mov.u32 	%r9, %ctaid.y;
	mov.u32 	%r10, %ntid.y;
	mov.u32 	%r11, %tid.y;
	mad.lo.s32 	%r12, %r9, %r10, %r11;
	setp.ge.s32 	%p1, %r1, %r3;
	setp.ge.s32 	%p2, %r12, %r4;
	or.pred  	%p3, %p1, %p2;
	@%p3 bra 	$L__BB7_2;
	cvta.to.global.u64 	%rd4, %rd1;
	cvta.to.global.u64 	%rd5, %rd2;
	cvta.to.global.u64 	%rd6, %rd3;
	mad.lo.s32 	%r13, %r3, %r12, %r1;
	mul.wide.s32 	%rd7, %r13, 4;
	add.s64 	%rd8, %rd4, %rd7;
	ld.global.f32 	%f1, [%rd8];
	add.s64 	%rd9, %rd5, %rd7;
	ld.global.f32 	%f2, [%rd9];
	mul.f32 	%f3, %f2, %f2;
	fma.rn.f32 	%f4, %f1, %f1, %f3;
	sqrt.rn.f32 	%f5, %f4;
	setp.lt.f32 	%p4, %f5, 0f40000000;
	selp.f32 	%f6, 0f00000000, %f5, %p4;
	add.s64 	%rd10, %rd6, %rd7;
	st.global.f32 	[%rd10], %f6;
$L__BB7_2:
	ret;

}
	// .globl	_Z21scale_image_cn_kernelPKhiiPhii
.visible .entry _Z21scale_image_cn_kernelPKhiiPhii(
	.param .u64 .ptr .align 1 _Z21scale_image_cn_kernelPKhiiPhii_param_0,
	.param .u32 _Z21scale_image_cn_kernelPKhiiPhii_param_1,
	.param .u32 _Z21scale_image_cn_kernelPKhiiPhii_param_2,
	.param .u64 .ptr .align 1 _Z21scale_image_cn_kernelPKhiiPhii_param_3,
	.param .u32 _Z21scale_image_cn_kernelPKhiiPhii_param_4,
	.param .u32 _Z21scale_image_cn_kernelPKhiiPhii_param_5
)
{
	.reg .pred 	%p<4>;
	.reg .b16 	%rs<5>;
	.reg .b32 	%r<23>;
	.reg .b64 	%rd<9>;

	ld.param.u64 	%rd1, [_Z21scale_image_cn_kernelPKhiiPhii_param_0];
	ld.param.u32 	%r3, [_Z21scale_image_cn_kernelPKhiiPhii_param_1];
	ld.param.u32 	%r4, [_Z21scale_image_cn_kernelPKhiiPhii_param_2];
	ld.param.u64 	%rd2, [_Z21scale_image_cn_kernelPKhiiPhii_param_3];
	ld.param.u32 	%r5, [_Z21scale_image_cn_kernelPKhiiPhii_param_4];
	ld.param.u32 	%r7, [_Z21scale_image_cn_kernelPKhiiPhii_param_5];
	mov.u32 	%r8, %ctaid.x;
	mov.u32 	%r9, %ntid.x;
	mov.u32 	%r10, %tid.x;
	mad.lo.s32 	%r1, %r8, %r9, %r10;
	mov.u32 	%r11, %ctaid.y;
	mov.u32 	%r12, %ntid.y;
	mov.u32 	%r13, %tid.y;
	mad.lo.s32 	%r14, %r11, %r12, %r13;
	setp.ge.s32 	%p1, %r1, %r5;
	setp.ge.s32 	%p2, %r14, %r7;
	or.pred  	%p3, %p1, %p2;
	@%p3 bra 	$L__BB8_2;
	cvta.to.global.u64 	%rd3, %rd1;
	cvta.to.global.u64 	%rd4, %rd2;
	mul.lo.s32 	%r15, %r3, %r1;
	div.s32 	%r16, %r15, %r5;
	mul.lo.s32 	%r17, %r4, %r14;
	div.s32 	%r18, %r17, %r7;
	mad.lo.s32 	%r19, %r18, %r3, %r16;
	shl.b32 	%r20, %r19, 2;
	mad.lo.s32 	%r21, %r5, %r14, %r1;
	shl.b32 	%r22, %r21, 2;
	cvt.s64.s32 	%rd5, %r20;
	add.s64 	%rd6, %rd3, %rd5;
	ld.global.u8 	%rs1, [%rd6];
	cvt.s64.s32 	%rd7, %r22;
	add.s64 	%rd8, %rd4, %rd7;
	st.global.u8 	[%rd8], %rs1;
	ld.global.u8 	%rs2, [%rd6+1];
	st.global.u8 	[%rd8+1], %rs2;
	ld.global.u8 	%rs3, [%rd6+2];
	st.global.u8 	[%rd8+2], %rs3;
	ld.global.u8 	%rs4, [%rd6+3];
	st.global.u8 	[%rd8+3], %rs4;
$L__BB8_2:
	ret;

}
	// .globl	_Z27scale_image_bilinear_kernelPhS_iiii
.visible .entry _Z27scale_image_bilinear_kernelPhS_iiii(
	.param .u64 .ptr .align 1 _Z27scale_image_bilinear_kernelPhS_iiii_param_0,
	.param .u64 .ptr .align 1 _Z27scale_image_bilinear_kernelPhS_iiii_param_1,
	.param .u32 _Z27scale_image_bilinear_kernelPhS_iiii_param_2,
	.param .u32 _Z27scale_image_bilinear_kernelPhS_iiii_param_3,
	.param .u32 _Z27scale_image_bilinear_kernelPhS_iiii_param_4,
	.param .u32 _Z27scale_image_bilinear_kernelPhS_iiii_param_5
)
{
	.reg .pred 	%p<4>;
	.reg .b16 	%rs<17>;
	.reg .b32 	%r<39>;
	.reg .b32 	%f<64>;
	.reg .b64 	%rd<15>;

	ld.param.u64 	%rd1, [_Z27scale_image_bilinear_kernelPhS_iiii_param_0];
	ld.param.u64 	%rd2, [_Z27scale_image_bilinear_kernelPhS_iiii_param_1];
	ld.param.u32 	%r3, [_Z27scale_image_bilinear_kernelPhS_iiii_param_2];
	ld.param.u32 	%r4, [_Z27scale_image_bilinear_kernelPhS_iiii_param_3];
	ld.param.u32 	%r5, [_Z27scale_image_bilinear_kernelPhS_iiii_param_4];
	ld.param.u32 	%r7, [_Z27scale_image_bilinear_kernelPhS_iiii_param_5];
	mov.u32 	%r8, %ctaid.x;
	mov.u32 	%r9, %ntid.x;
	mov.u32 	%r10, %tid.x;
	mad.lo.s32 	%r1, %r8, %r9, %r10;
	mov.u32 	%r11, %ctaid.y;
	mov.u32 	%r12, %ntid.y;
	mov.u32 	%r13, %tid.y;
	mad.lo.s32 	%r14, %r11, %r12, %r13;
	setp.ge.s32 	%p1, %r1, %r5;
	setp.ge.s32 	%p2, %r14, %r7;
	or.pred  	%p3, %p1, %p2;
	@%p3 bra 	$L__BB9_2;
	cvta.to.global.u64 	%rd3, %rd1;
	cvta.to.global.u64 	%rd4, %rd2;
	cvt.rn.f32.s32 	%f1, %r3;
	cvt.rn.f32.s32 	%f2, %r5;
	div.rn.f32 	%f3, %f1, %f2;
	cvt.rn.f32.s32 	%f4, %r4;
	cvt.rn.f32.u32 	%f5, %r7;
	div.rn.f32 	%f6, %f4, %f5;
	cvt.rn.f32.s32 	%f7, %r1;
	mul.f32 	%f8, %f3, %f7;
	cvt.rn.f32.u32 	%f9, %r14;
	mul.f32 	%f10, %f6, %f9;
	cvt.rmi.f32.f32 	%f11, %f8;
	cvt.rzi.s32.f32 	%r15, %f11;
	cvt.rmi.f32.f32 	%f12, %f10;
	cvt.rzi.s32.f32 	%r16, %f12;
	add.s32 	%r17, %r15, 1;
	add.s32 	%r18, %r3, -1;
	min.s32 	%r19, %r17, %r18;
	add.s32 	%r20, %r16, 1;
	add.s32 	%r21, %r4, -1;
	min.s32 	%r22, %r20, %r21;
	cvt.rn.f32.s32 	%f13, %r15;
	sub.f32 	%f14, %f8, %f13;
	cvt.rn.f32.s32 	%f15, %r16;
	sub.f32 	%f16, %f10, %f15;
	mul.lo.s32 	%r23, %r16, %r3;
	add.s32 	%r24, %r23, %r15;
	add.s32 	%r25, %r23, %r19;
	mul.lo.s32 	%r26, %r22, %r3;
	add.s32 	%r27, %r26, %r15;
	add.s32 	%r28, %r26, %r19;
	mad.lo.s32 	%r29, %r5, %r14, %r1;
	mov.f32 	%f17, 0f3F800000;
	sub.f32 	%f18, %f17, %f16;
	sub.f32 	%f19, %f17, %f14;
	shl.b32 	%r30, %r29, 2;
	shl.b32 	%r31, %r28, 2;
	shl.b32 	%r32, %r27, 2;
	shl.b32 	%r33, %r25, 2;
	shl.b32 	%r34, %r24, 2;
	cvt.s64.s32 	%rd5, %r34;
	add.s64 	%rd6, %rd3, %rd5;
	ld.global.u8 	%rs1, [%rd6];
	cvt.rn.f32.u16 	%f20, %rs1;
	cvt.s64.s32 	%rd7, %r33;
	add.s64 	%rd8, %rd3, %rd7;
	ld.global.u8 	%rs2, [%rd8];
	cvt.rn.f32.u16 	%f21, %rs2;
	cvt.s64.s32 	%rd9, %r32;
	add.s64 	%rd10, %rd3, %rd9;
	ld.global.u8 	%rs3, [%rd10];
	cvt.rn.f32.u16 	%f22, %rs3;
	cvt.s64.s32 	%rd11, %r31;
	add.s64 	%rd12, %rd3, %rd11;
	ld.global.u8 	%rs4, [%rd12];
	cvt.rn.f32.u16 	%f23, %rs4;
	mul.f32 	%f24, %f14, %f21;
	fma.rn.f32 	%f25, %f19, %f20, %f24;
	mul.f32 	%f26, %f14, %f23;
	fma.rn.f32 	%f27, %f19, %f22, %f26;
	mul.f32 	%f28, %f16, %f27;
	fma.rn.f32 	%f29, %f18, %f25, %f28;
	add.f32 	%f30, %f29, 0f3F000000;
	cvt.rzi.u32.f32 	%r35, %f30;
	cvt.s64.s32 	%rd13, %r30;
	add.s64 	%rd14, %rd4, %rd13;
	st.global.u8 	[%rd14], %r35;
	ld.global.u8 	%rs5, [%rd6+1];
	cvt.rn.f32.u16 	%f31, %rs5;
	ld.global.u8 	%rs6, [%rd8+1];
	cvt.rn.f32.u16 	%f32, %rs6;
	ld.global.u8 	%rs7, [%rd10+1];
	cvt.rn.f32.u16 	%f33, %rs7;
	ld.global.u8 	%rs8, [%rd12+1];
	cvt.rn.f32.u16 	%f34, %rs8;
	mul.f32 	%f35, %f14, %f32;
	fma.rn.f32 	%f36, %f19, %f31, %f35;
	mul.f32 	%f37, %f14, %f34;
	fma.rn.f32 	%f38, %f19, %f33, %f37;
	mul.f32 	%f39, %f16, %f38;
	fma.rn.f32 	%f40, %f18, %f36, %f39;
	add.f32 	%f41, %f40, 0f3F000000;
	cvt.rzi.u32.f32 	%r36, %f41;
	st.global.u8 	[%rd14+1], %r36;
	ld.global.u8 	%rs9, [%rd6+2];
	cvt.rn.f32.u16 	%f42, %rs9;
	ld.global.u8 	%rs10, [%rd8+2];
	cvt.rn.f32.u16 	%f43, %rs10;
	ld.global.u8 	%rs11, [%rd10+2];
	cvt.rn.f32.u16 	%f44, %rs11;
	ld.global.u8 	%rs12, [%rd12+2];
	cvt.rn.f32.u16 	%f45, %rs12;
	mul.f32 	%f46, %f14, %f43;
	fma.rn.f32 	%f47, %f19, %f42, %f46;
	mul.f32 	%f48, %f14, %f45;
	fma.rn.f32 	%f49, %f19, %f44, %f48;
	mul.f32 	%f50, %f16, %f49;
	fma.rn.f32 	%f51, %f18, %f47, %f50;
	add.f32 	%f52, %f51, 0f3F000000;
	cvt.rzi.u32.f32 	%r37, %f52;
	st.global.u8 	[%rd14+2], %r37;
	ld.global.u8 	%rs13, [%rd6+3];
	cvt.rn.f32.u16 	%f53, %rs13;
	ld.global.u8 	%rs14, [%rd8+3];
	cvt.rn.f32.u16 	%f54, %rs14;
	ld.global.u8 	%rs15, [%rd10+3];
	cvt.rn.f32.u16 	%f55, %rs15;
	ld.global.u8 	%rs16, [%rd12+3];
	cvt.rn.f32.u16 	%f56, %rs16;
	mul.f32 	%f57, %f14, %f54;
	fma.rn.f32 	%f58, %f19, %f53, %f57;
	mul.f32 	%f59, %f14, %f56;
	fma.rn.f32 	%f60, %f19, %f55, %f59;
	mul.f32 	%f61, %f16, %f60;
	fma.rn.f32 	%f62, %f18, %f58, %f61;
	add.f32 	%f63, %f62, 0f3F000000;
	cvt.rzi.u32.f32 	%r38, %f63;
	st.global.u8 	[%rd14+3], %r38;
$L__BB9_2:
	ret;

}
	// .globl	_Z13image_sharpenPhS_ii
.visible .entry _Z13image_sharpenPhS_ii(
	.param .u64 .ptr .align 1 _Z13image_sharpenPhS_ii_param_0,
	.param .u64 .ptr .align 1 _Z13image_sharpenPhS_ii_param_1,
	.param .u32 _Z13image_sharpenPhS_ii_param_2,
	.param .u32 _Z13image_sharpenPhS_ii_param_3
)
{
	.reg .pred 	%p<6>;
	.reg .b16 	%rs<5>;
	.reg .b32 	%r<68>;
	.reg .b32 	%f<33>;
	.reg .b64 	%rd<18>;

	ld.param.u64 	%rd1, [_Z13image_sharpenPhS_ii_param_0];
	ld.param.u64 	%rd2, [_Z13image_sharpenPhS_ii_param_1];
	ld.param.u32 	%r3, [_Z13image_sharpenPhS_ii_param_2];
	ld.param.u32 	%r5, [_Z13image_sharpenPhS_ii_param_3];
	mov.u32 	%r6, %ctaid.x;
	mov.u32 	%r7, %ntid.x;
	mov.u32 	%r8, %tid.x;
	mad.lo.s32 	%r1, %r6, %r7, %r8;
	mov.u32 	%r9, %ctaid.y;
	mov.u32 	%r10, %ntid.y;
	mov.u32 	%r11, %tid.y;
	mad.lo.s32 	%r12, %r9, %r10, %r11;
	setp.lt.s32 	%p1, %r1, 0;
	setp.ge.s32 	%p2, %r1, %r3;
	setp.ge.s32 	%p3, %r12, %r5;
	or.pred  	%p4, %p2, %p3;
	or.pred  	%p5, %p4, %p1;
	@%p5 bra 	$L__BB10_2;
	cvta.to.global.u64 	%rd3, %rd1;
	cvta.to.global.u64 	%rd4, %rd2;
	mad.lo.s32 	%r13, %r3, %r12, %r1;
	shl.b32 	%r14, %r13, 2;
	add.s32 	%r15, %r3, -1;
	cvt.rn.f32.s32 	%f1, %r15;
	add.s32 	%r16, %r5, -1;
	cvt.rn.f32.u32 	%f2, %r16;
	add.s32 	%r17, %r12, -1;
	cvt.rn.f32.s32 	%f3, %r17;
	min.f32 	%f4, %f3, %f2;
	max.f32 	%f5, %f4, 0f00000000;
	cvt.rzi.s32.f32 	%r18, %f5;
	add.s32 	%r19, %r1, 1;
	cvt.rn.f32.u32 	%f6, %r19;
	min.f32 	%f7, %f6, %f1;
	max.f32 	%f8, %f7, 0f00000000;
	cvt.rzi.s32.f32 	%r20, %f8;
	add.s32 	%r21, %r1, -1;
	cvt.rn.f32.s32 	%f9, %r21;
	min.f32 	%f10, %f9, %f1;
	max.f32 	%f11, %f10, 0f00000000;
	cvt.rzi.s32.f32 	%r22, %f11;
	cvt.rn.f32.u32 	%f12, %r12;
	min.f32 	%f13, %f12, %f2;
	max.f32 	%f14, %f13, 0f00000000;
	cvt.rzi.s32.f32 	%r23, %f14;
	mul.lo.s32 	%r24, %r23, %r3;
	add.s32 	%r25, %r24, %r22;
	shl.b32 	%r26, %r25, 2;
	cvt.s64.s32 	%rd5, %r26;
	add.s64 	%rd6, %rd3, %rd5;
	ld.global.u8 	%r27, [%rd6];
	cvt.rn.f32.u32 	%f15, %r1;
	min.f32 	%f16, %f15, %f1;
	max.f32 	%f17, %f16, 0f00000000;
	cvt.rzi.s32.f32 	%r28, %f17;
	mad.lo.s32 	%r29, %r18, %r3, %r28;
	shl.b32 	%r30, %r29, 2;
	cvt.s64.s32 	%rd7, %r30;
	add.s64 	%rd8, %rd3, %rd7;
	ld.global.u8 	%r31, [%rd8];
	add.s32 	%r32, %r27, %r31;
	add.s32 	%r33, %r24, %r28;
	shl.b32 	%r34, %r33, 2;
	cvt.s64.s32 	%rd9, %r34;
	add.s64 	%rd10, %rd3, %rd9;
	ld.global.u8 	%rs1, [%rd10];
	mul.wide.u16 	%r35, %rs1, 5;
	add.s32 	%r36, %r12, 1;
	cvt.rn.f32.u32 	%f18, %r36;
	min.f32 	%f19, %f18, %f2;
	max.f32 	%f20, %f19, 0f00000000;
	cvt.rzi.s32.f32 	%r37, %f20;
	mad.lo.s32 	%r38, %r37, %r3, %r28;
	shl.b32 	%r39, %r38, 2;
	cvt.s64.s32 	%rd11, %r39;
	add.s64 	%rd12, %rd3, %rd11;
	ld.global.u8 	%r40, [%rd12];
	add.s32 	%r41, %r32, %r40;
	add.s32 	%r42, %r24, %r20;
	shl.b32 	%r43, %r42, 2;
	cvt.s64.s32 	%rd13, %r43;
	add.s64 	%rd14, %rd3, %rd13;
	ld.global.u8 	%r44, [%rd14];
	add.s32 	%r45, %r41, %r44;
	sub.s32 	%r46, %r35, %r45;
	cvt.rn.f32.s32 	%f21, %r46;
	add.f32 	%f22, %f21, 0f3F000000;
	max.f32 	%f23, %f22, 0f00000000;
	min.f32 	%f24, %f23, 0f437F0000;
	cvt.rzi.u32.f32 	%r47, %f24;
	cvt.s64.s32 	%rd15, %r14;
	add.s64 	%rd16, %rd4, %rd15;
	st.global.u8 	[%rd16], %r47;
	ld.global.u8 	%r48, [%rd6+1];
	ld.global.u8 	%r49, [%rd8+1];
	add.s32 	%r50, %r48, %r49;
	ld.global.u8 	%rs2, [%rd10+1];
	mul.wide.u16 	%r51, %rs2, 5;
	ld.global.u8 	%r52, [%rd12+1];
	add.s32 	%r53, %r50, %r52;
	ld.global.u8 	%r54, [%rd14+1];
	add.s32 	%r55, %r53, %r54;
	sub.s32 	%r56, %r51, %r55;
	cvt.rn.f32.s32 	%f25, %r56;
	add.f32 	%f26, %f25, 0f3F000000;
	max.f32 	%f27, %f26, 0f00000000;
	min.f32 	%f28, %f27, 0f437F0000;
	cvt.rzi.u32.f32 	%r57, %f28;
	st.global.u8 	[%rd16+1], %r57;
	ld.global.u8 	%r58, [%rd6+2];
	ld.global.u8 	%r59, [%rd8+2];
	add.s32 	%r60, %r58, %r59;
	ld.global.u8 	%rs3, [%rd10+2];
	mul.wide.u16 	%r61, %rs3, 5;
	ld.global.u8 	%r62, [%rd12+2];
	add.s32 	%r63, %r60, %r62;
	ld.global.u8 	%r64, [%rd14+2];
	add.s32 	%r65, %r63, %r64;
	sub.s32 	%r66, %r61, %r65;
	cvt.rn.f32.s32 	%f29, %r66;
	add.f32 	%f30, %f29, 0f3F000000;
	max.f32 	%f31, %f30, 0f00000000;
	min.f32 	%f32, %f31, 0f437F0000;
	cvt.rzi.u32.f32 	%r67, %f32;
	st.global.u8 	[%rd16+2], %r67;
	add.s64 	%rd17, %rd3, %rd15;
	ld.global.u8 	%rs4, [%rd17+3];
	st.global.u8 	[%rd16+3], %rs4;
$L__BB10_2:
	ret;

}


// ===== COMPILED SASS (sm_100) =====

	.target	sm_100

	.elftype	@"ET_EXEC"


//--------------------- .note.nv.tkinfo           --------------------------
	.section	.note.nv.tkinfo,"",@"SHT_NOTE"
	.sectionflags	@"SHF_NOTE_NV_TKINFO"
	.tkinfo
        /*0018*/ 	.word	0x00000002
        /*0030*/ 	.string	""
        /*0030*/ 	.string	"ptxas"
        /*0030*/ 	.string	"Cuda compilation tools, release 13.0, V13.0.88"
        /*0030*/ 	.string	"Build cuda_13.0.r13.0/compiler.36424714_0"
        /*0030*/ 	.string	"-arch sm_100 -m 64 "



//--------------------- .note.nv.cuinfo           --------------------------
	.section	.note.nv.cuinfo,"",@"SHT_NOTE"
	.sectionflags	@"SHF_NOTE_NV_CUINFO"
        /*0018*/ 	.short	0x0002
        /*001a*/ 	.short	0x0064
        /*001c*/ 	.short	0x0082
	.zero		2


//--------------------- .nv.info                  --------------------------
	.section	.nv.info,"",@"SHT_CUDA_INFO"
	.align	4


	//----- nvinfo : EIATTR_REGCOUNT
	.align		4
        /*0000*/ 	.byte	0x04, 0x2f
        /*0002*/ 	.short	(.L_1 - .L_0)
	.align		4
.L_0:
        /*0004*/ 	.word	index@(_Z10blur_imagePhS_ii)
        /*0008*/ 	.word	0x00000016


	//----- nvinfo : EIATTR_FRAME_SIZE
	.align		4
.L_1:
        /*000c*/ 	.byte	0x04, 0x11
        /*000e*/ 	.short	(.L_3 - .L_2)
	.align		4
.L_2:
        /*0010*/ 	.word	index@(_Z10blur_imagePhS_ii)
        /*0014*/ 	.word	0x00000000


	//----- nvinfo : EIATTR_REGCOUNT
	.align		4
.L_3:
        /*0018*/ 	.byte	0x04, 0x2f
        /*001a*/ 	.short	(.L_5 - .L_4)
	.align		4
.L_4:
        /*001c*/ 	.word	index@(_Z14gaussian_blur3PhS_ii)
        /*0020*/ 	.word	0x0000001a


	//----- nvinfo : EIATTR_FRAME_SIZE
	.align		4
.L_5:
        /*0024*/ 	.byte	0x04, 0x11
        /*0026*/ 	.short	(.L_7 - .L_6)
	.align		4
.L_6:
        /*0028*/ 	.word	index@($__internal_4_$__cuda_sm20_div_u16)
        /*002c*/ 	.word	0x00000000


	//----- nvinfo : EIATTR_FRAME_SIZE
	.align		4
.L_7:
        /*0030*/ 	.byte	0x04, 0x11
        /*0032*/ 	.short	(.L_9 - .L_8)
	.align		4
.L_8:
        /*0034*/ 	.word	index@(_Z14gaussian_blur3PhS_ii)
        /*0038*/ 	.word	0x00000000


	//----- nvinfo : EIATTR_REGCOUNT
	.align		4
.L_9:
        /*003c*/ 	.byte	0x04, 0x2f
        /*003e*/ 	.short	(.L_11 - .L_10)
	.align		4
.L_10:
        /*0040*/ 	.word	index@(_Z21gray_scale_conversionPhS_ii)
        /*0044*/ 	.word	0x0000000a


	//----- nvinfo : EIATTR_FRAME_SIZE
	.align		4
.L_11:
        /*0048*/ 	.byte	0x04, 0x11
        /*004a*/ 	.short	(.L_13 - .L_12)
	.align		4
.L_12:
        /*004c*/ 	.word	index@(_Z21gray_scale_conversionPhS_ii)
        /*0050*/ 	.word	0x00000000


	//----- nvinfo : EIATTR_REGCOUNT
	.align		4
.L_13:
        /*0054*/ 	.byte	0x04, 0x2f
        /*0056*/ 	.short	(.L_15 - .L_14)
	.align		4
.L_14:
        /*0058*/ 	.word	index@(_Z22edge_detection_overlayPhS_S_ii)
        /*005c*/ 	.word	0x00000012


	//----- nvinfo : EIATTR_FRAME_SIZE
	.align		4
.L_15:
        /*0060*/ 	.byte	0x04, 0x11
        /*0062*/ 	.short	(.L_17 - .L_16)
	.align		4
.L_16:
        /*0064*/ 	.word	index@($__internal_3_$__cuda_sm20_sqrt_rn_f32_slowpath)
        /*0068*/ 	.word	0x00000000


	//----- nvinfo : EIATTR_FRAME_SIZE
	.align		4
.L_17:
        /*006c*/ 	.byte	0x04, 0x11
        /*006e*/ 	.short	(.L_19 - .L_18)
	.align		4
.L_18:
        /*0070*/ 	.word	index@(_Z22edge_detection_overlayPhS_S_ii)
        /*0074*/ 	.word	0x00000000


	//----- nvinfo : EIATTR_REGCOUNT
	.align		4
.L_19:
        /*0078*/ 	.byte	0x04, 0x2f
        /*007a*/ 	.short	(.L_21 - .L_20)
	.align		4
.L_20:
        /*007c*/ 	.word	index@(_Z19compute_derivativesPKhS0_PfS1_S1_ii)
        /*0080*/ 	.word	0x0000001a


	//----- nvinfo : EIATTR_FRAME_SIZE
	.align		4
.L_21:
        /*0084*/ 	.byte	0x04, 0x11
        /*0086*/ 	.short	(.L_23 - .L_22)
	.align		4
.L_22:
        /*0088*/ 	.word	index@(_Z19compute_derivativesPKhS0_PfS1_S1_ii)
        /*008c*/ 	.word	0x00000000


	//----- nvinfo : EIATTR_REGCOUNT
	.align		4
.L_23:
        /*0090*/ 	.byte	0x04, 0x2f
        /*0092*/ 	.short	(.L_25 - .L_24)
	.align		4
.L_24:
        /*0094*/ 	.word	index@(_Z10average_uvPKfS0_PfS1_ii)
        /*0098*/ 	.word	0x00000016


	//----- nvinfo : EIATTR_FRAME_SIZE
	.align		4
.L_25:
        /*009c*/ 	.byte	0x04, 0x11
        /*009e*/ 	.short	(.L_27 - .L_26)
	.align		4
.L_26:
        /*00a0*/ 	.word	index@(_Z10average_uvPKfS0_PfS1_ii)
        /*00a4*/ 	.word	0x00000000


	//----- nvinfo : EIATTR_REGCOUNT
	.align		4
.L_27:
        /*00a8*/ 	.byte	0x04, 0x2f
        /*00aa*/ 	.short	(.L_29 - .L_28)
	.align		4
.L_28:
        /*00ac*/ 	.word	index@(_Z9update_uvPKfS0_S0_S0_S0_PfS1_fii)
        /*00b0*/ 	.word	0x00000014


	//----- nvinfo : EIATTR_FRAME_SIZE
	.align		4
.L_29:
        /*00b4*/ 	.byte	0x04, 0x11
        /*00b6*/ 	.short	(.L_31 - .L_30)
	.align		4
.L_30:
        /*00b8*/ 	.word	index@($__internal_2_$__cuda_sm3x_div_rn_noftz_f32_slowpath)
        /*00bc*/ 	.word	0x00000000


	//----- nvinfo : EIATTR_FRAME_SIZE
	.align		4
.L_31:
        /*00c0*/ 	.byte	0x04, 0x11
        /*00c2*/ 	.short	(.L_33 - .L_32)
	.align		4
.L_32:
        /*00c4*/ 	.word	index@(_Z9update_uvPKfS0_S0_S0_S0_PfS1_fii)
        /*00c8*/ 	.word	0x00000000


	//----- nvinfo : EIATTR_REGCOUNT
	.align		4
.L_33:
        /*00cc*/ 	.byte	0x04, 0x2f
        /*00ce*/ 	.short	(.L_35 - .L_34)
	.align		4
.L_34:
        /*00d0*/ 	.word	index@(_Z22compute_flow_magnitudePKfS0_Pfii)
        /*00d4*/ 	.word	0x0000000b


	//----- nvinfo : EIATTR_FRAME_SIZE
	.align		4
.L_35:
        /*00d8*/ 	.byte	0x04, 0x11
        /*00da*/ 	.short	(.L_37 - .L_36)
	.align		4
.L_36:
        /*00dc*/ 	.word	index@($__internal_1_$__cuda_sm20_sqrt_rn_f32_slowpath)
        /*00e0*/ 	.word	0x00000000


	//----- nvinfo : EIATTR_FRAME_SIZE
	.align		4
.L_37:
        /*00e4*/ 	.byte	0x04, 0x11
        /*00e6*/ 	.short	(.L_39 - .L_38)
	.align		4
.L_38:
        /*00e8*/ 	.word	index@(_Z22compute_flow_magnitudePKfS0_Pfii)
        /*00ec*/ 	.word	0x00000000


	//----- nvinfo : EIATTR_REGCOUNT
	.align		4
.L_39:
        /*00f0*/ 	.byte	0x04, 0x2f
        /*00f2*/ 	.short	(.L_41 - .L_40)
	.align		4
.L_40:
        /*00f4*/ 	.word	index@(_Z21scale_image_cn_kernelPKhiiPhii)
        /*00f8*/ 	.word	0x00000012


	//----- nvinfo : EIATTR_FRAME_SIZE
	.align		4
.L_41:
        /*00fc*/ 	.byte	0x04, 0x11
        /*00fe*/ 	.short	(.L_43 - .L_42)
	.align		4
.L_42:
        /*0100*/ 	.word	index@(_Z21scale_image_cn_kernelPKhiiPhii)
        /*0104*/ 	.word	0x00000000


	//----- nvinfo : EIATTR_REGCOUNT
	.align		4
.L_43:
        /*0108*/ 	.byte	0x04, 0x2f
        /*010a*/ 	.short	(.L_45 - .L_44)
	.align		4
.L_44:
        /*010c*/ 	.word	index@(_Z27scale_image_bilinear_kernelPhS_iiii)
        /*0110*/ 	.word	0x00000017


	//----- nvinfo : EIATTR_FRAME_SIZE
	.align		4
.L_45:
        /*0114*/ 	.byte	0x04, 0x11
        /*0116*/ 	.short	(.L_47 - .L_46)
	.align		4
.L_46:
        /*0118*/ 	.word	index@($__internal_0_$__cuda_sm3x_div_rn_noftz_f32_slowpath)
        /*011c*/ 	.word	0x00000000


	//----- nvinfo : EIATTR_FRAME_SIZE
	.align		4
.L_47:
        /*0120*/ 	.byte	0x04, 0x11
        /*0122*/ 	.short	(.L_49 - .L_48)
	.align		4
.L_48:
        /*0124*/ 	.word	index@(_Z27scale_image_bilinear_kernelPhS_iiii)
        /*0128*/ 	.word	0x00000000


	//----- nvinfo : EIATTR_REGCOUNT
	.align		4
.L_49:
        /*012c*/ 	.byte	0x04, 0x2f
        /*012e*/ 	.short	(.L_51 - .L_50)
	.align		4
.L_50:
        /*0130*/ 	.word	index@(_Z13image_sharpenPhS_ii)
        /*0134*/ 	.word	0x00000018


	//----- nvinfo : EIATTR_FRAME_SIZE
	.align		4
.L_51:
        /*0138*/ 	.byte	0x04, 0x11
        /*013a*/ 	.short	(.L_53 - .L_52)
	.align		4
.L_52:
        /*013c*/ 	.word	index@(_Z13image_sharpenPhS_ii)
        /*0140*/ 	.word	0x00000000


	//----- nvinfo : EIATTR_MIN_STACK_SIZE
	.align		4
.L_53:
        /*0144*/ 	.byte	0x04, 0x12
        /*0146*/ 	.short	(.L_55 - .L_54)
	.align		4
.L_54:
        /*0148*/ 	.word	index@(_Z13image_sharpenPhS_ii)
        /*014c*/ 	.word	0x00000000


	//----- nvinfo : EIATTR_MIN_STACK_SIZE
	.align		4
.L_55:
        /*0150*/ 	.byte	0x04, 0x12
        /*0152*/ 	.short	(.L_57 - .L_56)
	.align		4
.L_56:
        /*0154*/ 	.word	index@(_Z27scale_image_bilinear_kernelPhS_iiii)
        /*0158*/ 	.word	0x00000000


	//----- nvinfo : EIATTR_MIN_STACK_SIZE
	.align		4
.L_57:
        /*015c*/ 	.byte	0x04, 0x12
        /*015e*/ 	.short	(.L_59 - .L_58)
	.align		4
.L_58:
        /*0160*/ 	.word	index@(_Z21scale_image_cn_kernelPKhiiPhii)
        /*0164*/ 	.word	0x00000000


	//----- nvinfo : EIATTR_MIN_STACK_SIZE
	.align		4
.L_59:
        /*0168*/ 	.byte	0x04, 0x12
        /*016a*/ 	.short	(.L_61 - .L_60)
	.align		4
.L_60:
        /*016c*/ 	.word	index@(_Z22compute_flow_magnitudePKfS0_Pfii)
        /*0170*/ 	.word	0x00000000


	//----- nvinfo : EIATTR_MIN_STACK_SIZE
	.align		4
.L_61:
        /*0174*/ 	.byte	0x04, 0x12
        /*0176*/ 	.short	(.L_63 - .L_62)
	.align		4
.L_62:
        /*0178*/ 	.word	index@(_Z9update_uvPKfS0_S0_S0_S0_PfS1_fii)
        /*017c*/ 	.word	0x00000000


	//----- nvinfo : EIATTR_MIN_STACK_SIZE
	.align		4
.L_63:
        /*0180*/ 	.byte	0x04, 0x12
        /*0182*/ 	.short	(.L_65 - .L_64)
	.align		4
.L_64:
        /*0184*/ 	.word	index@(_Z10average_uvPKfS0_PfS1_ii)
        /*0188*/ 	.word	0x00000000


	//----- nvinfo : EIATTR_MIN_STACK_SIZE
	.align		4
.L_65:
        /*018c*/ 	.byte	0x04, 0x12
        /*018e*/ 	.short	(.L_67 - .L_66)
	.align		4
.L_66:
        /*0190*/ 	.word	index@(_Z19compute_derivativesPKhS0_PfS1_S1_ii)
        /*0194*/ 	.word	0x00000000


	//----- nvinfo : EIATTR_MIN_STACK_SIZE
	.align		4
.L_67:
        /*0198*/ 	.byte	0x04, 0x12
        /*019a*/ 	.short	(.L_69 - .L_68)
	.align		4
.L_68:
        /*019c*/ 	.word	index@(_Z22edge_detection_overlayPhS_S_ii)
        /*01a0*/ 	.word	0x00000000


	//----- nvinfo : EIATTR_MIN_STACK_SIZE
	.align		4
.L_69:
        /*01a4*/ 	.byte	0x04, 0x12
        /*01a6*/ 	.short	(.L_71 - .L_70)
	.align		4
.L_70:
        /*01a8*/ 	.word	index@(_Z21gray_scale_conversionPhS_ii)
        /*01ac*/ 	.word	0x00000000


	//----- nvinfo : EIATTR_MIN_STACK_SIZE
	.align		4
.L_71:
        /*01b0*/ 	.byte	0x04, 0x12
        /*01b2*/ 	.short	(.L_73 - .L_72)
	.align		4
.L_72:
        /*01b4*/ 	.word	index@(_Z14gaussian_blur3PhS_ii)
        /*01b8*/ 	.word	0x00000000


	//----- nvinfo : EIATTR_MIN_STACK_SIZE
	.align		4
.L_73:
        /*01bc*/ 	.byte	0x04, 0x12
        /*01be*/ 	.short	(.L_75 - .L_74)
	.align		4
.L_74:
        /*01c0*/ 	.word	index@(_Z10blur_imagePhS_ii)
        /*01c4*/ 	.word	0x00000000
.L_75:


//--------------------- .nv.compat                --------------------------
	.section	.nv.compat,"",@"SHT_CUDA_COMPAT_INFO"
	.align	4
        /*0000*/ 	.byte	0x02, 0x09, 0x00, 0x00, 0x02, 0x02, 0x01, 0x00, 0x02, 0x05, 0x05, 0x00, 0x03, 0x07, 0x01, 0x01
        /*0010*/ 	.byte	0x02, 0x03, 0x00, 0x00, 0x02, 0x06, 0x01, 0x00, 0x04, 0x0b, 0x08, 0x00, 0x01, 0x00, 0x00, 0x00
        /*0020*/ 	.byte	0x00, 0x00, 0x00, 0x00


//--------------------- .nv.info._Z13image_sharpenPhS_ii --------------------------
	.section	.nv.info._Z13image_sharpenPhS_ii,"",@"SHT_CUDA_INFO"
	.sectionflags	@""
	.align	4


	//----- nvinfo : EIATTR_CUDA_API_VERSION
	.align		4
        /*0000*/ 	.byte	0x04, 0x37
        /*0002*/ 	.short	(.L_77 - .L_76)
.L_76:
        /*0004*/ 	.word	0x00000082


	//----- nvinfo : EIATTR_KPARAM_INFO
	.align		4
.L_77:
        /*0008*/ 	.byte	0x04, 0x17
        /*000a*/ 	.short	(.L_79 - .L_78)
.L_78:
        /*000c*/ 	.word	0x00000000
        /*0010*/ 	.short	0x0003
        /*0012*/ 	.short	0x0014
        /*0014*/ 	.byte	0x00, 0xf0, 0x11, 0x00


	//----- nvinfo : EIATTR_KPARAM_INFO
	.align		4
.L_79:
        /*0018*/ 	.byte	0x04, 0x17
        /*001a*/ 	.short	(.L_81 - .L_80)
.L_80:
        /*001c*/ 	.word	0x00000000
        /*0020*/ 	.short	0x0002
        /*0022*/ 	.short	0x0010
        /*0024*/ 	.byte	0x00, 0xf0, 0x11, 0x00


	//----- nvinfo : EIATTR_KPARAM_INFO
	.align		4
.L_81:
        /*0028*/ 	.byte	0x04, 0x17
        /*002a*/ 	.short	(.L_83 - .L_82)
.L_82:
        /*002c*/ 	.word	0x00000000
        /*0030*/ 	.short	0x0001
        /*0032*/ 	.short	0x0008
        /*0034*/ 	.byte	0x00, 0xf5, 0x21, 0x00


	//----- nvinfo : EIATTR_KPARAM_INFO
	.align		4
.L_83:
        /*0038*/ 	.byte	0x04, 0x17
        /*003a*/ 	.short	(.L_85 - .L_84)
.L_84:
        /*003c*/ 	.word	0x00000000
        /*0040*/ 	.short	0x0000
        /*0042*/ 	.short	0x0000
        /*0044*/ 	.byte	0x00, 0xf5, 0x21, 0x00


	//----- nvinfo : EIATTR_SPARSE_MMA_MASK
	.align		4
.L_85:
        /*0048*/ 	.byte	0x03, 0x50
        /*004a*/ 	.short	0x0000


	//----- nvinfo : EIATTR_MAXREG_COUNT
	.align		4
        /*004c*/ 	.byte	0x03, 0x1b
        /*004e*/ 	.short	0x00ff


	//----- nvinfo : EIATTR_MERCURY_ISA_VERSION
	.align		4
        /*0050*/ 	.byte	0x03, 0x5f
        /*0052*/ 	.short	0x0101


	//----- nvinfo : EIATTR_VRC_CTA_INIT_COUNT
	.align		4
        /*0054*/ 	.byte	0x02, 0x4a
	.zero		1
	.zero		1


	//----- nvinfo : EIATTR_EXIT_INSTR_OFFSETS
	.align		4
        /*0058*/ 	.byte	0x04, 0x1c
        /*005a*/ 	.short	(.L_87 - .L_86)


	//   ....[0]....
.L_86:
        /*005c*/ 	.word	0x000000d0


	//   ....[1]....
        /*0060*/ 	.word	0x00000770


	//----- nvinfo : EIATTR_CBANK_PARAM_SIZE
	.align		4
.L_87:
        /*0064*/ 	.byte	0x03, 0x19
        /*0066*/ 	.short	0x0018


	//----- nvinfo : EIATTR_PARAM_CBANK
	.align		4
        /*0068*/ 	.byte	0x04, 0x0a
        /*006a*/ 	.short	(.L_89 - .L_88)
	.align		4
.L_88:
        /*006c*/ 	.word	index@(.nv.constant0._Z13image_sharpenPhS_ii)
        /*0070*/ 	.short	0x0380
        /*0072*/ 	.short	0x0018


	//----- nvinfo : EIATTR_SW_WAR
	.align		4
.L_89:
        /*0074*/ 	.byte	0x04, 0x36
        /*0076*/ 	.short	(.L_91 - .L_90)
.L_90:
        /*0078*/ 	.word	0x00000008
.L_91:


//--------------------- .nv.info._Z27scale_image_bilinear_kernelPhS_iiii --------------------------
	.section	.nv.info._Z27scale_image_bilinear_kernelPhS_iiii,"",@"SHT_CUDA_INFO"
	.sectionflags	@""
	.align	4


	//----- nvinfo : EIATTR_CUDA_API_VERSION
	.align		4
        /*0000*/ 	.byte	0x04, 0x37
        /*0002*/ 	.short	(.L_93 - .L_92)
.L_92:
        /*0004*/ 	.word	0x00000082


	//----- nvinfo : EIATTR_KPARAM_INFO
	.align		4
.L_93:
        /*0008*/ 	.byte	0x04, 0x17
        /*000a*/ 	.short	(.L_95 - .L_94)
.L_94:
        /*000c*/ 	.word	0x00000000
        /*0010*/ 	.short	0x0005
        /*0012*/ 	.short	0x001c
        /*0014*/ 	.byte	0x00, 0xf0, 0x11, 0x00


	//----- nvinfo : EIATTR_KPARAM_INFO
	.align		4
.L_95:
        /*0018*/ 	.byte	0x04, 0x17
        /*001a*/ 	.short	(.L_97 - .L_96)
.L_96:
        /*001c*/ 	.word	0x00000000
        /*0020*/ 	.short	0x0004
        /*0022*/ 	.short	0x0018
        /*0024*/ 	.byte	0x00, 0xf0, 0x11, 0x00


	//----- nvinfo : EIATTR_KPARAM_INFO
	.align		4
.L_97:
        /*0028*/ 	.byte	0x04, 0x17
        /*002a*/ 	.short	(.L_99 - .L_98)
.L_98:
        /*002c*/ 	.word	0x00000000
        /*0030*/ 	.short	0x0003
        /*0032*/ 	.short	0x0014
        /*0034*/ 	.byte	0x00, 0xf0, 0x11, 0x00


	//----- nvinfo : EIATTR_KPARAM_INFO
	.align		4
.L_99:
        /*0038*/ 	.byte	0x04, 0x17
        /*003a*/ 	.short	(.L_101 - .L_100)
.L_100:
        /*003c*/ 	.word	0x00000000
        /*0040*/ 	.short	0x0002
        /*0042*/ 	.short	0x0010
        /*0044*/ 	.byte	0x00, 0xf0, 0x11, 0x00


	//----- nvinfo : EIATTR_KPARAM_INFO
	.align		4
.L_101:
        /*0048*/ 	.byte	0x04, 0x17
        /*004a*/ 	.short	(.L_103 - .L_102)
.L_102:
        /*004c*/ 	.word	0x00000000
        /*0050*/ 	.short	0x0001
        /*0052*/ 	.short	0x0008
        /*0054*/ 	.byte	0x00, 0xf5, 0x21, 0x00


	//----- nvinfo : EIATTR_KPARAM_INFO
	.align		4
.L_103:
        /*0058*/ 	.byte	0x04, 0x17
        /*005a*/ 	.short	(.L_105 - .L_104)
.L_104:
        /*005c*/ 	.word	0x00000000
        /*0060*/ 	.short	0x0000
        /*0062*/ 	.short	0x0000
        /*0064*/ 	.byte	0x00, 0xf5, 0x21, 0x00


	//----- nvinfo : EIATTR_SPARSE_MMA_MASK
	.align		4
.L_105:
        /*0068*/ 	.byte	0x03, 0x50
        /*006a*/ 	.short	0x0000


	//----- nvinfo : EIATTR_MAXREG_COUNT
	.align		4
        /*006c*/ 	.byte	0x03, 0x1b
        /*006e*/ 	.short	0x00ff


	//----- nvinfo : EIATTR_MERCURY_ISA_VERSION
	.align		4
        /*0070*/ 	.byte	0x03, 0x5f
        /*0072*/ 	.short	0x0101


	//----- nvinfo : EIATTR_VRC_CTA_INIT_COUNT
	.align		4
        /*0074*/ 	.byte	0x02, 0x4a
	.zero		1
	.zero		1


	//----- nvinfo : EIATTR_EXIT_INSTR_OFFSETS
	.align		4
        /*0078*/ 	.byte	0x04, 0x1c
        /*007a*/ 	.short	(.L_107 - .L_106)


	//   ....[0]....
.L_106:
        /*007c*/ 	.word	0x000000c0


	//   ....[1]....
        /*0080*/ 	.word	0x00000960


	//----- nvinfo : EIATTR_CRS_STACK_SIZE
	.align		4
.L_107:
        /*0084*/ 	.byte	0x04, 0x1e
        /*0086*/ 	.short	(.L_109 - .L_108)
.L_108:
        /*0088*/ 	.word	0x00000000


	//----- nvinfo : EIATTR_CBANK_PARAM_SIZE
	.align		4
.L_109:
        /*008c*/ 	.byte	0x03, 0x19
        /*008e*/ 	.short	0x0020


	//----- nvinfo : EIATTR_PARAM_CBANK
	.align		4
        /*0090*/ 	.byte	0x04, 0x0a
        /*0092*/ 	.short	(.L_111 - .L_110)
	.align		4
.L_110:
        /*0094*/ 	.word	index@(.nv.constant0._Z27scale_image_bilinear_kernelPhS_iiii)
        /*0098*/ 	.short	0x0380
        /*009a*/ 	.short	0x0020


	//----- nvinfo : EIATTR_SW_WAR
	.align		4
.L_111:
        /*009c*/ 	.byte	0x04, 0x36
        /*009e*/ 	.short	(.L_113 - .L_112)
.L_112:
        /*00a0*/ 	.word	0x00000008
.L_113:


//--------------------- .nv.info._Z21scale_image_cn_kernelPKhiiPhii --------------------------
	.section	.nv.info._Z21scale_image_cn_kernelPKhiiPhii,"",@"SHT_CUDA_INFO"
	.sectionflags	@""
	.align	4


	//----- nvinfo : EIATTR_CUDA_API_VERSION
	.align		4
        /*0000*/ 	.byte	0x04, 0x37
        /*0002*/ 	.short	(.L_115 - .L_114)
.L_114:
        /*0004*/ 	.word	0x00000082


	//----- nvinfo : EIATTR_KPARAM_INFO
	.align		4
.L_115:
        /*0008*/ 	.byte	0x04, 0x17
        /*000a*/ 	.short	(.L_117 - .L_116)
.L_116:
        /*000c*/ 	.word	0x00000000
        /*0010*/ 	.short	0x0005
        /*0012*/ 	.short	0x001c
        /*0014*/ 	.byte	0x00, 0xf0, 0x11, 0x00


	//----- nvinfo : EIATTR_KPARAM_INFO
	.align		4
.L_117:
        /*0018*/ 	.byte	0x04, 0x17
        /*001a*/ 	.short	(.L_119 - .L_118)
.L_118:
        /*001c*/ 	.word	0x00000000
        /*0020*/ 	.short	0x0004
        /*0022*/ 	.short	0x0018
        /*0024*/ 	.byte	0x00, 0xf0, 0x11, 0x00


	//----- nvinfo : EIATTR_KPARAM_INFO
	.align		4
.L_119:
        /*0028*/ 	.byte	0x04, 0x17
        /*002a*/ 	.short	(.L_121 - .L_120)
.L_120:
        /*002c*/ 	.word	0x00000000
        /*0030*/ 	.short	0x0003
        /*0032*/ 	.short	0x0010
        /*0034*/ 	.byte	0x00, 0xf5, 0x21, 0x00


	//----- nvinfo : EIATTR_KPARAM_INFO
	.align		4
.L_121:
        /*0038*/ 	.byte	0x04, 0x17
        /*003a*/ 	.short	(.L_123 - .L_122)
.L_122:
        /*003c*/ 	.word	0x00000000
        /*0040*/ 	.short	0x0002
        /*0042*/ 	.short	0x000c
        /*0044*/ 	.byte	0x00, 0xf0, 0x11, 0x00


	//----- nvinfo : EIATTR_KPARAM_INFO
	.align		4
.L_123:
        /*0048*/ 	.byte	0x04, 0x17
        /*004a*/ 	.short	(.L_125 - .L_124)
.L_124:
        /*004c*/ 	.word	0x00000000
        /*0050*/ 	.short	0x0001
        /*0052*/ 	.short	0x0008
        /*0054*/ 	.byte	0x00, 0xf0, 0x11, 0x00


	//----- nvinfo : EIATTR_KPARAM_INFO
	.align		4
.L_125:
        /*0058*/ 	.byte	0x04, 0x17
        /*005a*/ 	.short	(.L_127 - .L_126)
.L_126:
        /*005c*/ 	.word	0x00000000
        /*0060*/ 	.short	0x0000
        /*0062*/ 	.short	0x0000
        /*0064*/ 	.byte	0x00, 0xf5, 0x21, 0x00


	//----- nvinfo : EIATTR_SPARSE_MMA_MASK
	.align		4
.L_127:
        /*0068*/ 	.byte	0x03, 0x50
        /*006a*/ 	.short	0x0000


	//----- nvinfo : EIATTR_MAXREG_COUNT
	.align		4
        /*006c*/ 	.byte	0x03, 0x1b
        /*006e*/ 	.short	0x00ff


	//----- nvinfo : EIATTR_MERCURY_ISA_VERSION
	.align		4
        /*0070*/ 	.byte	0x03, 0x5f
        /*0072*/ 	.short	0x0101


	//----- nvinfo : EIATTR_VRC_CTA_INIT_COUNT
	.align		4
        /*0074*/ 	.byte	0x02, 0x4a
	.zero		1
	.zero		1


	//----- nvinfo : EIATTR_EXIT_INSTR_OFFSETS
	.align		4
        /*0078*/ 	.byte	0x04, 0x1c
        /*007a*/ 	.short	(.L_129 - .L_128)


	//   ....[0]....
.L_128:
        /*007c*/ 	.word	0x000000c0


	//   ....[1]....
        /*0080*/ 	.word	0x00000540


	//----- nvinfo : EIATTR_CBANK_PARAM_SIZE
	.align		4
.L_129:
        /*0084*/ 	.byte	0x03, 0x19
        /*0086*/ 	.short	0x0020


	//----- nvinfo : EIATTR_PARAM_CBANK
	.align		4
        /*0088*/ 	.byte	0x04, 0x0a
        /*008a*/ 	.short	(.L_131 - .L_130)
	.align		4
.L_130:
        /*008c*/ 	.word	index@(.nv.constant0._Z21scale_image_cn_kernelPKhiiPhii)
        /*0090*/ 	.short	0x0380
        /*0092*/ 	.short	0x0020


	//----- nvinfo : EIATTR_SW_WAR
	.align		4
.L_131:
        /*0094*/ 	.byte	0x04, 0x36
        /*0096*/ 	.short	(.L_133 - .L_132)
.L_132:
        /*0098*/ 	.word	0x00000008
.L_133:


//--------------------- .nv.info._Z22compute_flow_magnitudePKfS0_Pfii --------------------------
	.section	.nv.info._Z22compute_flow_magnitudePKfS0_Pfii,"",@"SHT_CUDA_INFO"
	.sectionflags	@""
	.align	4


	//----- nvinfo : EIATTR_CUDA_API_VERSION
	.align		4
        /*0000*/ 	.byte	0x04, 0x37
        /*0002*/ 	.short	(.L_135 - .L_134)
.L_134:
        /*0004*/ 	.word	0x00000082


	//----- nvinfo : EIATTR_KPARAM_INFO
	.align		4
.L_135:
        /*0008*/ 	.byte	0x04, 0x17
        /*000a*/ 	.short	(.L_137 - .L_136)
.L_136:
        /*000c*/ 	.word	0x00000000
        /*0010*/ 	.short	0x0004
        /*0012*/ 	.short	0x001c
        /*0014*/ 	.byte	0x00, 0xf0, 0x11, 0x00


	//----- nvinfo : EIATTR_KPARAM_INFO
	.align		4
.L_137:
        /*0018*/ 	.byte	0x04, 0x17
        /*001a*/ 	.short	(.L_139 - .L_138)
.L_138:
        /*001c*/ 	.word	0x00000000
        /*0020*/ 	.short	0x0003
        /*0022*/ 	.short	0x0018
        /*0024*/ 	.byte	0x00, 0xf0, 0x11, 0x00


	//----- nvinfo : EIATTR_KPARAM_INFO
	.align		4
.L_139:
        /*0028*/ 	.byte	0x04, 0x17
        /*002a*/ 	.short	(.L_141 - .L_140)
.L_140:
        /*002c*/ 	.word	0x00000000
        /*0030*/ 	.short	0x0002
        /*0032*/ 	.short	0x0010
        /*0034*/ 	.byte	0x00, 0xf5, 0x21, 0x00


	//----- nvinfo : EIATTR_KPARAM_INFO
	.align		4
.L_141:
        /*0038*/ 	.byte	0x04, 0x17
        /*003a*/ 	.short	(.L_143 - .L_142)
.L_142:
        /*003c*/ 	.word	0x00000000
        /*0040*/ 	.short	0x0001
        /*0042*/ 	.short	0x0008
        /*0044*/ 	.byte	0x00, 0xf5, 0x21, 0x00


	//----- nvinfo : EIATTR_KPARAM_INFO
	.align		4
.L_143:
        /*0048*/ 	.byte	0x04, 0x17
        /*004a*/ 	.short	(.L_145 - .L_144)
.L_144:
        /*004c*/ 	.word	0x00000000
        /*0050*/ 	.short	0x0000
        /*0052*/ 	.short	0x0000
        /*0054*/ 	.byte	0x00, 0xf5, 0x21, 0x00


	//----- nvinfo : EIATTR_SPARSE_MMA_MASK
	.align		4
.L_145:
        /*0058*/ 	.byte	0x03, 0x50
        /*005a*/ 	.short	0x0000


	//----- nvinfo : EIATTR_MAXREG_COUNT
	.align		4
        /*005c*/ 	.byte	0x03, 0x1b
        /*005e*/ 	.short	0x00ff


	//----- nvinfo : EIATTR_MERCURY_ISA_VERSION
	.align		4
        /*0060*/ 	.byte	0x03, 0x5f
        /*0062*/ 	.short	0x0101


	//----- nvinfo : EIATTR_VRC_CTA_INIT_COUNT
	.align		4
        /*0064*/ 	.byte	0x02, 0x4a
	.zero		1
	.zero		1


	//----- nvinfo : EIATTR_EXIT_INSTR_OFFSETS
	.align		4
        /*0068*/ 	.byte	0x04, 0x1c
        /*006a*/ 	.short	(.L_147 - .L_146)


	//   ....[0]....
.L_146:
        /*006c*/ 	.word	0x000000c0


	//   ....[1]....
        /*0070*/ 	.word	0x000002a0


	//----- nvinfo : EIATTR_CRS_STACK_SIZE
	.align		4
.L_147:
        /*0074*/ 	.byte	0x04, 0x1e
        /*0076*/ 	.short	(.L_149 - .L_148)
.L_148:
        /*0078*/ 	.word	0x00000000


	//----- nvinfo : EIATTR_CBANK_PARAM_SIZE
	.align		4
.L_149:
        /*007c*/ 	.byte	0x03, 0x19
        /*007e*/ 	.short	0x0020


	//----- nvinfo : EIATTR_PARAM_CBANK
	.align		4
        /*0080*/ 	.byte	0x04, 0x0a
        /*0082*/ 	.short	(.L_151 - .L_150)
	.align		4
.L_150:
        /*0084*/ 	.word	index@(.nv.constant0._Z22compute_flow_magnitudePKfS0_Pfii)
        /*0088*/ 	.short	0x0380
        /*008a*/ 	.short	0x0020


	//----- nvinfo : EIATTR_SW_WAR
	.align		4
.L_151:
        /*008c*/ 	.byte	0x04, 0x36
        /*008e*/ 	.short	(.L_153 - .L_152)
.L_152:
        /*0090*/ 	.word	0x00000008
.L_153:


//--------------------- .nv.info._Z9update_uvPKfS0_S0_S0_S0_PfS1_fii --------------------------
	.section	.nv.info._Z9update_uvPKfS0_S0_S0_S0_PfS1_fii,"",@"SHT_CUDA_INFO"
	.sectionflags	@""
	.align	4


	//----- nvinfo : EIATTR_CUDA_API_VERSION
	.align		4
        /*0000*/ 	.byte	0x04, 0x37
        /*0002*/ 	.short	(.L_155 - .L_154)
.L_154:
        /*0004*/ 	.word	0x00000082


	//----- nvinfo : EIATTR_KPARAM_INFO
	.align		4
.L_155:
        /*0008*/ 	.byte	0x04, 0x17
        /*000a*/ 	.short	(.L_157 - .L_156)
.L_156:
        /*000c*/ 	.word	0x00000000
        /*0010*/ 	.short	0x0009
        /*0012*/ 	.short	0x0040
        /*0014*/ 	.byte	0x00, 0xf0, 0x11, 0x00


	//----- nvinfo : EIATTR_KPARAM_INFO
	.align		4
.L_157:
        /*0018*/ 	.byte	0x04, 0x17
        /*001a*/ 	.short	(.L_159 - .L_158)
.L_158:
        /*001c*/ 	.word	0x00000000
        /*0020*/ 	.short	0x0008
        /*0022*/ 	.short	0x003c
        /*0024*/ 	.byte	0x00, 0xf0, 0x11, 0x00


	//----- nvinfo : EIATTR_KPARAM_INFO
	.align		4
.L_159:
        /*0028*/ 	.byte	0x04, 0x17
        /*002a*/ 	.short	(.L_161 - .L_160)
.L_160:
        /*002c*/ 	.word	0x00000000
        /*0030*/ 	.short	0x0007
        /*0032*/ 	.short	0x0038
        /*0034*/ 	.byte	0x00, 0xf0, 0x11, 0x00


	//----- nvinfo : EIATTR_KPARAM_INFO
	.align		4
.L_161:
        /*0038*/ 	.byte	0x04, 0x17
        /*003a*/ 	.short	(.L_163 - .L_162)
.L_162:
        /*003c*/ 	.word	0x00000000
        /*0040*/ 	.short	0x0006
        /*0042*/ 	.short	0x0030
        /*0044*/ 	.byte	0x00, 0xf5, 0x21, 0x00


	//----- nvinfo : EIATTR_KPARAM_INFO
	.align		4
.L_163:
        /*0048*/ 	.byte	0x04, 0x17
        /*004a*/ 	.short	(.L_165 - .L_164)
.L_164:
        /*004c*/ 	.word	0x00000000
        /*0050*/ 	.short	0x0005
        /*0052*/ 	.short	0x0028
        /*0054*/ 	.byte	0x00, 0xf5, 0x21, 0x00


	//----- nvinfo : EIATTR_KPARAM_INFO
	.align		4
.L_165:
        /*0058*/ 	.byte	0x04, 0x17
        /*005a*/ 	.short	(.L_167 - .L_166)
.L_166:
        /*005c*/ 	.word	0x00000000
        /*0060*/ 	.short	0x0004
        /*0062*/ 	.short	0x0020
        /*0064*/ 	.byte	0x00, 0xf5, 0x21, 0x00


	//----- nvinfo : EIATTR_KPARAM_INFO
	.align		4
.L_167:
        /*0068*/ 	.byte	0x04, 0x17
        /*006a*/ 	.short	(.L_169 - .L_168)
.L_168:
        /*006c*/ 	.word	0x00000000
        /*0070*/ 	.short	0x0003
        /*0072*/ 	.short	0x0018
        /*0074*/ 	.byte	0x00, 0xf5, 0x21, 0x00


	//----- nvinfo : EIATTR_KPARAM_INFO
	.align		4
.L_169:
        /*0078*/ 	.byte	0x04, 0x17
        /*007a*/ 	.short	(.L_171 - .L_170)
.L_170:
        /*007c*/ 	.word	0x00000000
        /*0080*/ 	.short	0x0002
        /*0082*/ 	.short	0x0010
        /*0084*/ 	.byte	0x00, 0xf5, 0x21, 0x00


	//----- nvinfo : EIATTR_KPARAM_INFO
	.align		4
.L_171:
        /*0088*/ 	.byte	0x04, 0x17
        /*008a*/ 	.short	(.L_173 - .L_172)
.L_172:
        /*008c*/ 	.word	0x00000000
        /*0090*/ 	.short	0x0001
        /*0092*/ 	.short	0x0008
        /*0094*/ 	.byte	0x00, 0xf5, 0x21, 0x00


	//----- nvinfo : EIATTR_KPARAM_INFO
	.align		4
.L_173:
        /*0098*/ 	.byte	0x04, 0x17
        /*009a*/ 	.short	(.L_175 - .L_174)
.L_174:
        /*009c*/ 	.word	0x00000000
        /*00a0*/ 	.short	0x0000
        /*00a2*/ 	.short	0x0000
        /*00a4*/ 	.byte	0x00, 0xf5, 0x21, 0x00


	//----- nvinfo : EIATTR_SPARSE_MMA_MASK
	.align		4
.L_175:
        /*00a8*/ 	.byte	0x03, 0x50
        /*00aa*/ 	.short	0x0000


	//----- nvinfo : EIATTR_MAXREG_COUNT
	.align		4
        /*00ac*/ 	.byte	0x03, 0x1b
        /*00ae*/ 	.short	0x00ff


	//----- nvinfo : EIATTR_MERCURY_ISA_VERSION
	.align		4
        /*00b0*/ 	.byte	0x03, 0x5f
        /*00b2*/ 	.short	0x0101


	//----- nvinfo : EIATTR_VRC_CTA_INIT_COUNT
	.align		4
        /*00b4*/ 	.byte	0x02, 0x4a
	.zero		1
	.zero		1


	//----- nvinfo : EIATTR_EXIT_INSTR_OFFSETS
	.align		4
        /*00b8*/ 	.byte	0x04, 0x1c
        /*00ba*/ 	.short	(.L_177 - .L_176)


	//   ....[0]....
.L_176:
        /*00bc*/ 	.word	0x00000110


	//   ....[1]....
        /*00c0*/ 	.word	0x000001f0


	//   ....[2]....
        /*00c4*/ 	.word	0x00000410


	//----- nvinfo : EIATTR_CRS_STACK_SIZE
	.align		4
.L_177:
        /*00c8*/ 	.byte	0x04, 0x1e
        /*00ca*/ 	.short	(.L_179 - .L_178)
.L_178:
        /*00cc*/ 	.word	0x00000000


	//----- nvinfo : EIATTR_CBANK_PARAM_SIZE
	.align		4
.L_179:
        /*00d0*/ 	.byte	0x03, 0x19
        /*00d2*/ 	.short	0x0044


	//----- nvinfo : EIATTR_PARAM_CBANK
	.align		4
        /*00d4*/ 	.byte	0x04, 0x0a
        /*00d6*/ 	.short	(.L_181 - .L_180)
	.align		4
.L_180:
        /*00d8*/ 	.word	index@(.nv.constant0._Z9update_uvPKfS0_S0_S0_S0_PfS1_fii)
        /*00dc*/ 	.short	0x0380
        /*00de*/ 	.short	0x0044


	//----- nvinfo : EIATTR_SW_WAR
	.align		4
.L_181:
        /*00e0*/ 	.byte	0x04, 0x36
        /*00e2*/ 	.short	(.L_183 - .L_182)
.L_182:
        /*00e4*/ 	.word	0x00000008
.L_183:


//--------------------- .nv.info._Z10average_uvPKfS0_PfS1_ii --------------------------
	.section	.nv.info._Z10average_uvPKfS0_PfS1_ii,"",@"SHT_CUDA_INFO"
	.sectionflags	@""
	.align	4


	//----- nvinfo : EIATTR_CUDA_API_VERSION
	.align		4
        /*0000*/ 	.byte	0x04, 0x37
        /*0002*/ 	.short	(.L_185 - .L_184)
.L_184:
        /*0004*/ 	.word	0x00000082


	//----- nvinfo : EIATTR_KPARAM_INFO
	.align		4
.L_185:
        /*0008*/ 	.byte	0x04, 0x17
        /*000a*/ 	.short	(.L_187 - .L_186)
.L_186:
        /*000c*/ 	.word	0x00000000
        /*0010*/ 	.short	0x0005
        /*0012*/ 	.short	0x0024
        /*0014*/ 	.byte	0x00, 0xf0, 0x11, 0x00


	//----- nvinfo : EIATTR_KPARAM_INFO
	.align		4
.L_187:
        /*0018*/ 	.byte	0x04, 0x17
        /*001a*/ 	.short	(.L_189 - .L_188)
.L_188:
        /*001c*/ 	.word	0x00000000
        /*0020*/ 	.short	0x0004
        /*0022*/ 	.short	0x0020
        /*0024*/ 	.byte	0x00, 0xf0, 0x11, 0x00


	//----- nvinfo : EIATTR_KPARAM_INFO
	.align		4
.L_189:
        /*0028*/ 	.byte	0x04, 0x17
        /*002a*/ 	.short	(.L_191 - .L_190)
.L_190:
        /*002c*/ 	.word	0x00000000
        /*0030*/ 	.short	0x0003
        /*0032*/ 	.short	0x0018
        /*0034*/ 	.byte	0x00, 0xf5, 0x21, 0x00


	//----- nvinfo : EIATTR_KPARAM_INFO
	.align		4
.L_191:
        /*0038*/ 	.byte	0x04, 0x17
        /*003a*/ 	.short	(.L_193 - .L_192)
.L_192:
        /*003c*/ 	.word	0x00000000
        /*0040*/ 	.short	0x0002
        /*0042*/ 	.short	0x0010
        /*0044*/ 	.byte	0x00, 0xf5, 0x21, 0x00


	//----- nvinfo : EIATTR_KPARAM_INFO
	.align		4
.L_193:
        /*0048*/ 	.byte	0x04, 0x17
        /*004a*/ 	.short	(.L_195 - .L_194)
.L_194:
        /*004c*/ 	.word	0x00000000
        /*0050*/ 	.short	0x0001
        /*0052*/ 	.short	0x0008
        /*0054*/ 	.byte	0x00, 0xf5, 0x21, 0x00


	//----- nvinfo : EIATTR_KPARAM_INFO
	.align		4
.L_195:
        /*0058*/ 	.byte	0x04, 0x17
        /*005a*/ 	.short	(.L_197 - .L_196)
.L_196:
        /*005c*/ 	.word	0x00000000
        /*0060*/ 	.short	0x0000
        /*0062*/ 	.short	0x0000
        /*0064*/ 	.byte	0x00, 0xf5, 0x21, 0x00


	//----- nvinfo : EIATTR_SPARSE_MMA_MASK
	.align		4
.L_197:
        /*0068*/ 	.byte	0x03, 0x50
        /*006a*/ 	.short	0x0000


	//----- nvinfo : EIATTR_MAXREG_COUNT
	.align		4
        /*006c*/ 	.byte	0x03, 0x1b
        /*006e*/ 	.short	0x00ff


	//----- nvinfo : EIATTR_MERCURY_ISA_VERSION
	.align		4
        /*0070*/ 	.byte	0x03, 0x5f
        /*0072*/ 	.short	0x0101


	//----- nvinfo : EIATTR_VRC_CTA_INIT_COUNT
	.align		4
        /*0074*/ 	.byte	0x02, 0x4a
	.zero		1
	.zero		1


	//----- nvinfo : EIATTR_EXIT_INSTR_OFFSETS
	.align		4
        /*0078*/ 	.byte	0x04, 0x1c
        /*007a*/ 	.short	(.L_199 - .L_198)


	//   ....[0]....
.L_198:
        /*007c*/ 	.word	0x00000100


	//   ....[1]....
        /*0080*/ 	.word	0x000003b0


	//----- nvinfo : EIATTR_CBANK_PARAM_SIZE
	.align		4
.L_199:
        /*0084*/ 	.byte	0x03, 0x19
        /*0086*/ 	.short	0x0028


	//----- nvinfo : EIATTR_PARAM_CBANK
	.align		4
        /*0088*/ 	.byte	0x04, 0x0a
        /*008a*/ 	.short	(.L_201 - .L_200)
	.align		4
.L_200:
        /*008c*/ 	.word	index@(.nv.constant0._Z10average_uvPKfS0_PfS1_ii)
        /*0090*/ 	.short	0x0380
        /*0092*/ 	.short	0x0028


	//----- nvinfo : EIATTR_SW_WAR
	.align		4
.L_201:
        /*0094*/ 	.byte	0x04, 0x36
        /*0096*/ 	.short	(.L_203 - .L_202)
.L_202:
        /*0098*/ 	.word	0x00000008
.L_203:


//--------------------- .nv.info._Z19compute_derivativesPKhS0_PfS1_S1_ii --------------------------
	.section	.nv.info._Z19compute_derivativesPKhS0_PfS1_S1_ii,"",@"SHT_CUDA_INFO"
	.sectionflags	@""
	.align	4


	//----- nvinfo : EIATTR_CUDA_API_VERSION
	.align		4
        /*0000*/ 	.byte	0x04, 0x37
        /*0002*/ 	.short	(.L_205 - .L_204)
.L_204:
        /*0004*/ 	.word	0x00000082


	//----- nvinfo : EIATTR_KPARAM_INFO
	.align		4
.L_205:
        /*0008*/ 	.byte	0x04, 0x17
        /*000a*/ 	.short	(.L_207 - .L_206)
.L_206:
        /*000c*/ 	.word	0x00000000
        /*0010*/ 	.short	0x0006
        /*0012*/ 	.short	0x002c
        /*0014*/ 	.byte	0x00, 0xf0, 0x11, 0x00


	//----- nvinfo : EIATTR_KPARAM_INFO
	.align		4
.L_207:
        /*0018*/ 	.byte	0x04, 0x17
        /*001a*/ 	.short	(.L_209 - .L_208)
.L_208:
        /*001c*/ 	.word	0x00000000
        /*0020*/ 	.short	0x0005
        /*0022*/ 	.short	0x0028
        /*0024*/ 	.byte	0x00, 0xf0, 0x11, 0x00


	//----- nvinfo : EIATTR_KPARAM_INFO
	.align		4
.L_209:
        /*0028*/ 	.byte	0x04, 0x17
        /*002a*/ 	.short	(.L_211 - .L_210)
.L_210:
        /*002c*/ 	.word	0x00000000
        /*0030*/ 	.short	0x0004
        /*0032*/ 	.short	0x0020
        /*0034*/ 	.byte	0x00, 0xf5, 0x21, 0x00


	//----- nvinfo : EIATTR_KPARAM_INFO
	.align		4
.L_211:
        /*0038*/ 	.byte	0x04, 0x17
        /*003a*/ 	.short	(.L_213 - .L_212)
.L_212:
        /*003c*/ 	.word	0x00000000
        /*0040*/ 	.short	0x0003
        /*0042*/ 	.short	0x0018
        /*0044*/ 	.byte	0x00, 0xf5, 0x21, 0x00


	//----- nvinfo : EIATTR_KPARAM_INFO
	.align		4
.L_213:
        /*0048*/ 	.byte	0x04, 0x17
        /*004a*/ 	.short	(.L_215 - .L_214)
.L_214:
        /*004c*/ 	.word	0x00000000
        /*0050*/ 	.short	0x0002
        /*0052*/ 	.short	0x0010
        /*0054*/ 	.byte	0x00, 0xf5, 0x21, 0x00


	//----- nvinfo : EIATTR_KPARAM_INFO
	.align		4
.L_215:
        /*0058*/ 	.byte	0x04, 0x17
        /*005a*/ 	.short	(.L_217 - .L_216)
.L_216:
        /*005c*/ 	.word	0x00000000
        /*0060*/ 	.short	0x0001
        /*0062*/ 	.short	0x0008
        /*0064*/ 	.byte	0x00, 0xf5, 0x21, 0x00


	//----- nvinfo : EIATTR_KPARAM_INFO
	.align		4
.L_217:
        /*0068*/ 	.byte	0x04, 0x17
        /*006a*/ 	.short	(.L_219 - .L_218)
.L_218:
        /*006c*/ 	.word	0x00000000
        /*0070*/ 	.short	0x0000
        /*0072*/ 	.short	0x0000
        /*0074*/ 	.byte	0x00, 0xf5, 0x21, 0x00


	//----- nvinfo : EIATTR_SPARSE_MMA_MASK
	.align		4
.L_219:
        /*0078*/ 	.byte	0x03, 0x50
        /*007a*/ 	.short	0x0000


	//----- nvinfo : EIATTR_MAXREG_COUNT
	.align		4
        /*007c*/ 	.byte	0x03, 0x1b
        /*007e*/ 	.short	0x00ff


	//----- nvinfo : EIATTR_MERCURY_ISA_VERSION
	.align		4
        /*0080*/ 	.byte	0x03, 0x5f
        /*0082*/ 	.short	0x0101


	//----- nvinfo : EIATTR_VRC_CTA_INIT_COUNT
	.align		4
        /*0084*/ 	.byte	0x02, 0x4a
	.zero		1
	.zero		1


	//----- nvinfo : EIATTR_EXIT_INSTR_OFFSETS
	.align		4
        /*0088*/ 	.byte	0x04, 0x1c
        /*008a*/ 	.short	(.L_221 - .L_220)


	//   ....[0]....
.L_220:
        /*008c*/ 	.word	0x00000100


	//   ....[1]....
        /*0090*/ 	.word	0x00000500


	//----- nvinfo : EIATTR_CBANK_PARAM_SIZE
	.align		4
.L_221:
        /*0094*/ 	.byte	0x03, 0x19
        /*0096*/ 	.short	0x0030


	//----- nvinfo : EIATTR_PARAM_CBANK
	.align		4
        /*0098*/ 	.byte	0x04, 0x0a
        /*009a*/ 	.short	(.L_223 - .L_222)
	.align		4
.L_222:
        /*009c*/ 	.word	index@(.nv.constant0._Z19compute_derivativesPKhS0_PfS1_S1_ii)
        /*00a0*/ 	.short	0x0380
        /*00a2*/ 	.short	0x0030


	//----- nvinfo : EIATTR_SW_WAR
	.align		4
.L_223:
        /*00a4*/ 	.byte	0x04, 0x36
        /*00a6*/ 	.short	(.L_225 - .L_224)
.L_224:
        /*00a8*/ 	.word	0x00000008
.L_225:


//--------------------- .nv.info._Z22edge_detection_overlayPhS_S_ii --------------------------
	.section	.nv.info._Z22edge_detection_overlayPhS_S_ii,"",@"SHT_CUDA_INFO"
	.sectionflags	@""
	.align	4


	//----- nvinfo : EIATTR_CUDA_API_VERSION
	.align		4
        /*0000*/ 	.byte	0x04, 0x37
        /*0002*/ 	.short	(.L_227 - .L_226)
.L_226:
        /*0004*/ 	.word	0x00000082


	//----- nvinfo : EIATTR_KPARAM_INFO
	.align		4
.L_227:
        /*0008*/ 	.byte	0x04, 0x17
        /*000a*/ 	.short	(.L_229 - .L_228)
.L_228:
        /*000c*/ 	.word	0x00000000
        /*0010*/ 	.short	0x0004
        /*0012*/ 	.short	0x001c
        /*0014*/ 	.byte	0x00, 0xf0, 0x11, 0x00


	//----- nvinfo : EIATTR_KPARAM_INFO
	.align		4
.L_229:
        /*0018*/ 	.byte	0x04, 0x17
        /*001a*/ 	.short	(.L_231 - .L_230)
.L_230:
        /*001c*/ 	.word	0x00000000
        /*0020*/ 	.short	0x0003
        /*0022*/ 	.short	0x0018
        /*0024*/ 	.byte	0x00, 0xf0, 0x11, 0x00


	//----- nvinfo : EIATTR_KPARAM_INFO
	.align		4
.L_231:
        /*0028*/ 	.byte	0x04, 0x17
        /*002a*/ 	.short	(.L_233 - .L_232)
.L_232:
        /*002c*/ 	.word	0x00000000
        /*0030*/ 	.short	0x0002
        /*0032*/ 	.short	0x0010
        /*0034*/ 	.byte	0x00, 0xf5, 0x21, 0x00


	//----- nvinfo : EIATTR_KPARAM_INFO
	.align		4
.L_233:
        /*0038*/ 	.byte	0x04, 0x17
        /*003a*/ 	.short	(.L_235 - .L_234)
.L_234:
        /*003c*/ 	.word	0x00000000
        /*0040*/ 	.short	0x0001
        /*0042*/ 	.short	0x0008
        /*0044*/ 	.byte	0x00, 0xf5, 0x21, 0x00


	//----- nvinfo : EIATTR_KPARAM_INFO
	.align		4
.L_235:
        /*0048*/ 	.byte	0x04, 0x17
        /*004a*/ 	.short	(.L_237 - .L_236)
.L_236:
        /*004c*/ 	.word	0x00000000
        /*0050*/ 	.short	0x0000
        /*0052*/ 	.short	0x0000
        /*0054*/ 	.byte	0x00, 0xf5, 0x21, 0x00


	//----- nvinfo : EIATTR_SPARSE_MMA_MASK
	.align		4
.L_237:
        /*0058*/ 	.byte	0x03, 0x50
        /*005a*/ 	.short	0x0000


	//----- nvinfo : EIATTR_MAXREG_COUNT
	.align		4
        /*005c*/ 	.byte	0x03, 0x1b
        /*005e*/ 	.short	0x00ff


	//----- nvinfo : EIATTR_MERCURY_ISA_VERSION
	.align		4
        /*0060*/ 	.byte	0x03, 0x5f
        /*0062*/ 	.short	0x0101


	//----- nvinfo : EIATTR_VRC_CTA_INIT_COUNT
	.align		4
        /*0064*/ 	.byte	0x02, 0x4a
	.zero		1
	.zero		1


	//----- nvinfo : EIATTR_EXIT_INSTR_OFFSETS
	.align		4
        /*0068*/ 	.byte	0x04, 0x1c
        /*006a*/ 	.short	(.L_239 - .L_238)


	//   ....[0]....
.L_238:
        /*006c*/ 	.word	0x00000100


	//   ....[1]....
        /*0070*/ 	.word	0x00000610


	//   ....[2]....
        /*0074*/ 	.word	0x000006f0


	//----- nvinfo : EIATTR_CRS_STACK_SIZE
	.align		4
.L_239:
        /*0078*/ 	.byte	0x04, 0x1e
        /*007a*/ 	.short	(.L_241 - .L_240)
.L_240:
        /*007c*/ 	.word	0x00000000


	//----- nvinfo : EIATTR_CBANK_PARAM_SIZE
	.align		4
.L_241:
        /*0080*/ 	.byte	0x03, 0x19
        /*0082*/ 	.short	0x0020


	//----- nvinfo : EIATTR_PARAM_CBANK
	.align		4
        /*0084*/ 	.byte	0x04, 0x0a
        /*0086*/ 	.short	(.L_243 - .L_242)
	.align		4
.L_242:
        /*0088*/ 	.word	index@(.nv.constant0._Z22edge_detection_overlayPhS_S_ii)
        /*008c*/ 	.short	0x0380
        /*008e*/ 	.short	0x0020


	//----- nvinfo : EIATTR_SW_WAR
	.align		4
.L_243:
        /*0090*/ 	.byte	0x04, 0x36
        /*0092*/ 	.short	(.L_245 - .L_244)
.L_244:
        /*0094*/ 	.word	0x00000008
.L_245:


//--------------------- .nv.info._Z21gray_scale_conversionPhS_ii --------------------------
	.section	.nv.info._Z21gray_scale_conversionPhS_ii,"",@"SHT_CUDA_INFO"
	.sectionflags	@""
	.align	4


	//----- nvinfo : EIATTR_CUDA_API_VERSION
	.align		4
        /*0000*/ 	.byte	0x04, 0x37
        /*0002*/ 	.short	(.L_247 - .L_246)
.L_246:
        /*0004*/ 	.word	0x00000082


	//----- nvinfo : EIATTR_KPARAM_INFO
	.align		4
.L_247:
        /*0008*/ 	.byte	0x04, 0x17
        /*000a*/ 	.short	(.L_249 - .L_248)
.L_248:
        /*000c*/ 	.word	0x00000000
        /*0010*/ 	.short	0x0003
        /*0012*/ 	.short	0x0014
        /*0014*/ 	.byte	0x00, 0xf0, 0x11, 0x00


	//----- nvinfo : EIATTR_KPARAM_INFO
	.align		4
.L_249:
        /*0018*/ 	.byte	0x04, 0x17
        /*001a*/ 	.short	(.L_251 - .L_250)
.L_250:
        /*001c*/ 	.word	0x00000000
        /*0020*/ 	.short	0x0002
        /*0022*/ 	.short	0x0010
        /*0024*/ 	.byte	0x00, 0xf0, 0x11, 0x00


	//----- nvinfo : EIATTR_KPARAM_INFO
	.align		4
.L_251:
        /*0028*/ 	.byte	0x04, 0x17
        /*002a*/ 	.short	(.L_253 - .L_252)
.L_252:
        /*002c*/ 	.word	0x00000000
        /*0030*/ 	.short	0x0001
        /*0032*/ 	.short	0x0008
        /*0034*/ 	.byte	0x00, 0xf5, 0x21, 0x00


	//----- nvinfo : EIATTR_KPARAM_INFO
	.align		4
.L_253:
        /*0038*/ 	.byte	0x04, 0x17
        /*003a*/ 	.short	(.L_255 - .L_254)
.L_254:
        /*003c*/ 	.word	0x00000000
        /*0040*/ 	.short	0x0000
        /*0042*/ 	.short	0x0000
        /*0044*/ 	.byte	0x00, 0xf5, 0x21, 0x00


	//----- nvinfo : EIATTR_SPARSE_MMA_MASK
	.align		4
.L_255:
        /*0048*/ 	.byte	0x03, 0x50
        /*004a*/ 	.short	0x0000


	//----- nvinfo : EIATTR_MAXREG_COUNT
	.align		4
        /*004c*/ 	.byte	0x03, 0x1b
        /*004e*/ 	.short	0x00ff


	//----- nvinfo : EIATTR_MERCURY_ISA_VERSION
	.align		4
        /*0050*/ 	.byte	0x03, 0x5f
        /*0052*/ 	.short	0x0101


	//----- nvinfo : EIATTR_VRC_CTA_INIT_COUNT
	.align		4
        /*0054*/ 	.byte	0x02, 0x4a
	.zero		1
	.zero		1


	//----- nvinfo : EIATTR_EXIT_INSTR_OFFSETS
	.align		4
        /*0058*/ 	.byte	0x04, 0x1c
        /*005a*/ 	.short	(.L_257 - .L_256)


	//   ....[0]....
.L_256:
        /*005c*/ 	.word	0x00000080


	//   ....[1]....
        /*0060*/ 	.word	0x000001b0


	//----- nvinfo : EIATTR_CBANK_PARAM_SIZE
	.align		4
.L_257:
        /*0064*/ 	.byte	0x03, 0x19
        /*0066*/ 	.short	0x0018


	//----- nvinfo : EIATTR_PARAM_CBANK
	.align		4
        /*0068*/ 	.byte	0x04, 0x0a
        /*006a*/ 	.short	(.L_259 - .L_258)
	.align		4
.L_258:
        /*006c*/ 	.word	index@(.nv.constant0._Z21gray_scale_conversionPhS_ii)
        /*0070*/ 	.short	0x0380
        /*0072*/ 	.short	0x0018


	//----- nvinfo : EIATTR_SW_WAR
	.align		4
.L_259:
        /*0074*/ 	.byte	0x04, 0x36
        /*0076*/ 	.short	(.L_261 - .L_260)
.L_260:
        /*0078*/ 	.word	0x00000008
.L_261:


//--------------------- .nv.info._Z14gaussian_blur3PhS_ii --------------------------
	.section	.nv.info._Z14gaussian_blur3PhS_ii,"",@"SHT_CUDA_INFO"
	.sectionflags	@""
	.align	4


	//----- nvinfo : EIATTR_CUDA_API_VERSION
	.align		4
        /*0000*/ 	.byte	0x04, 0x37
        /*0002*/ 	.short	(.L_263 - .L_262)
.L_262:
        /*0004*/ 	.word	0x00000082


	//----- nvinfo : EIATTR_KPARAM_INFO
	.align		4
.L_263:
        /*0008*/ 	.byte	0x04, 0x17
        /*000a*/ 	.short	(.L_265 - .L_264)
.L_264:
        /*000c*/ 	.word	0x00000000
        /*0010*/ 	.short	0x0003
        /*0012*/ 	.short	0x0014
        /*0014*/ 	.byte	0x00, 0xf0, 0x11, 0x00


	//----- nvinfo : EIATTR_KPARAM_INFO
	.align		4
.L_265:
        /*0018*/ 	.byte	0x04, 0x17
        /*001a*/ 	.short	(.L_267 - .L_266)
.L_266:
        /*001c*/ 	.word	0x00000000
        /*0020*/ 	.short	0x0002
        /*0022*/ 	.short	0x0010
        /*0024*/ 	.byte	0x00, 0xf0, 0x11, 0x00


	//----- nvinfo : EIATTR_KPARAM_INFO
	.align		4
.L_267:
        /*0028*/ 	.byte	0x04, 0x17
        /*002a*/ 	.short	(.L_269 - .L_268)
.L_268:
        /*002c*/ 	.word	0x00000000
        /*0030*/ 	.short	0x0001
        /*0032*/ 	.short	0x0008
        /*0034*/ 	.byte	0x00, 0xf5, 0x21, 0x00


	//----- nvinfo : EIATTR_KPARAM_INFO
	.align		4
.L_269:
        /*0038*/ 	.byte	0x04, 0x17
        /*003a*/ 	.short	(.L_271 - .L_270)
.L_270:
        /*003c*/ 	.word	0x00000000
        /*0040*/ 	.short	0x0000
        /*0042*/ 	.short	0x0000
        /*0044*/ 	.byte	0x00, 0xf5, 0x21, 0x00


	//----- nvinfo : EIATTR_SPARSE_MMA_MASK
	.align		4
.L_271:
        /*0048*/ 	.byte	0x03, 0x50
        /*004a*/ 	.short	0x0000


	//----- nvinfo : EIATTR_MAXREG_COUNT
	.align		4
        /*004c*/ 	.byte	0x03, 0x1b
        /*004e*/ 	.short	0x00ff


	//----- nvinfo : EIATTR_MERCURY_ISA_VERSION
	.align		4
        /*0050*/ 	.byte	0x03, 0x5f
        /*0052*/ 	.short	0x0101


	//----- nvinfo : EIATTR_VRC_CTA_INIT_COUNT
	.align		4
        /*0054*/ 	.byte	0x02, 0x4a
	.zero		1
	.zero		1


	//----- nvinfo : EIATTR_EXIT_INSTR_OFFSETS
	.align		4
        /*0058*/ 	.byte	0x04, 0x1c
        /*005a*/ 	.short	(.L_273 - .L_272)


	//   ....[0]....
.L_272:
        /*005c*/ 	.word	0x000000d0


	//   ....[1]....
        /*0060*/ 	.word	0x00000540


	//----- nvinfo : EIATTR_CRS_STACK_SIZE
	.align		4
.L_273:
        /*0064*/ 	.byte	0x04, 0x1e
        /*0066*/ 	.short	(.L_275 - .L_274)
.L_274:
        /*0068*/ 	.word	0x00000000


	//----- nvinfo : EIATTR_CBANK_PARAM_SIZE
	.align		4
.L_275:
        /*006c*/ 	.byte	0x03, 0x19
        /*006e*/ 	.short	0x0018


	//----- nvinfo : EIATTR_PARAM_CBANK
	.align		4
        /*0070*/ 	.byte	0x04, 0x0a
        /*0072*/ 	.short	(.L_277 - .L_276)
	.align		4
.L_276:
        /*0074*/ 	.word	index@(.nv.constant0._Z14gaussian_blur3PhS_ii)
        /*0078*/ 	.short	0x0380
        /*007a*/ 	.short	0x0018


	//----- nvinfo : EIATTR_SW_WAR
	.align		4
.L_277:
        /*007c*/ 	.byte	0x04, 0x36
        /*007e*/ 	.short	(.L_279 - .L_278)
.L_278:
        /*0080*/ 	.word	0x00000008
.L_279:


//--------------------- .nv.info._Z10blur_imagePhS_ii --------------------------
	.section	.nv.info._Z10blur_imagePhS_ii,"",@"SHT_CUDA_INFO"
	.sectionflags	@""
	.align	4


	//----- nvinfo : EIATTR_CUDA_API_VERSION
	.align		4
        /*0000*/ 	.byte	0x04, 0x37
        /*0002*/ 	.short	(.L_281 - .L_280)
.L_280:
        /*0004*/ 	.word	0x00000082


	//----- nvinfo : EIATTR_KPARAM_INFO
	.align		4
.L_281:
        /*0008*/ 	.byte	0x04, 0x17
        /*000a*/ 	.short	(.L_283 - .L_282)
.L_282:
        /*000c*/ 	.word	0x00000000
        /*0010*/ 	.short	0x0003
        /*0012*/ 	.short	0x0014
        /*0014*/ 	.byte	0x00, 0xf0, 0x11, 0x00


	//----- nvinfo : EIATTR_KPARAM_INFO
	.align		4
.L_283:
        /*0018*/ 	.byte	0x04, 0x17
        /*001a*/ 	.short	(.L_285 - .L_284)
.L_284:
        /*001c*/ 	.word	0x00000000
        /*0020*/ 	.short	0x0002
        /*0022*/ 	.short	0x0010
        /*0024*/ 	.byte	0x00, 0xf0, 0x11, 0x00


	//----- nvinfo : EIATTR_KPARAM_INFO
	.align		4
.L_285:
        /*0028*/ 	.byte	0x04, 0x17
        /*002a*/ 	.short	(.L_287 - .L_286)
.L_286:
        /*002c*/ 	.word	0x00000000
        /*0030*/ 	.short	0x0001
        /*0032*/ 	.short	0x0008
        /*0034*/ 	.byte	0x00, 0xf5, 0x21, 0x00


	//----- nvinfo : EIATTR_KPARAM_INFO
	.align		4
.L_287:
        /*0038*/ 	.byte	0x04, 0x17
        /*003a*/ 	.short	(.L_289 - .L_288)
.L_288:
        /*003c*/ 	.word	0x00000000
        /*0040*/ 	.short	0x0000
        /*0042*/ 	.short	0x0000
        /*0044*/ 	.byte	0x00, 0xf5, 0x21, 0x00


	//----- nvinfo : EIATTR_SPARSE_MMA_MASK
	.align		4
.L_289:
        /*0048*/ 	.byte	0x03, 0x50
        /*004a*/ 	.short	0x0000


	//----- nvinfo : EIATTR_MAXREG_COUNT
	.align		4
        /*004c*/ 	.byte	0x03, 0x1b
        /*004e*/ 	.short	0x00ff


	//----- nvinfo : EIATTR_MERCURY_ISA_VERSION
	.align		4
        /*0050*/ 	.byte	0x03, 0x5f
        /*0052*/ 	.short	0x0101


	//----- nvinfo : EIATTR_VRC_CTA_INIT_COUNT
	.align		4
        /*0054*/ 	.byte	0x02, 0x4a
	.zero		1
	.zero		1


	//----- nvinfo : EIATTR_EXIT_INSTR_OFFSETS
	.align		4
        /*0058*/ 	.byte	0x04, 0x1c
        /*005a*/ 	.short	(.L_291 - .L_290)


	//   ....[0]....
.L_290:
        /*005c*/ 	.word	0x00000100


	//   ....[1]....
        /*0060*/ 	.word	0x000002f0


	//----- nvinfo : EIATTR_CBANK_PARAM_SIZE
	.align		4
.L_291:
        /*0064*/ 	.byte	0x03, 0x19
        /*0066*/ 	.short	0x0018


	//----- nvinfo : EIATTR_PARAM_CBANK
	.align		4
        /*0068*/ 	.byte	0x04, 0x0a
        /*006a*/ 	.short	(.L_293 - .L_292)
	.align		4
.L_292:
        /*006c*/ 	.word	index@(.nv.constant0._Z10blur_imagePhS_ii)
        /*0070*/ 	.short	0x0380
        /*0072*/ 	.short	0x0018


	//----- nvinfo : EIATTR_SW_WAR
	.align		4
.L_293:
        /*0074*/ 	.byte	0x04, 0x36
        /*0076*/ 	.short	(.L_295 - .L_294)
.L_294:
        /*0078*/ 	.word	0x00000008
.L_295:


//--------------------- .nv.callgraph             --------------------------
	.section	.nv.callgraph,"",@"SHT_CUDA_CALLGRAPH"
	.align	4
	.sectionentsize	8
	.align		4
        /*0000*/ 	.word	0x00000000
	.align		4
        /*0004*/ 	.word	0xffffffff
	.align		4
        /*0008*/ 	.word	0x00000000
	.align		4
        /*000c*/ 	.word	0xfffffffe
	.align		4
        /*0010*/ 	.word	0x00000000
	.align		4
        /*0014*/ 	.word	0xfffffffd
	.align		4
        /*0018*/ 	.word	0x00000000
	.align		4
        /*001c*/ 	.word	0xfffffffc


//--------------------- .text._Z13image_sharpenPhS_ii --------------------------
	.section	.text._Z13image_sharpenPhS_ii,"ax",@progbits
	.align	128
        .global         _Z13image_sharpenPhS_ii
        .type           _Z13image_sharpenPhS_ii,@function
        .size           _Z13image_sharpenPhS_ii,(.L_x_48 - _Z13image_sharpenPhS_ii)
        .other          _Z13image_sharpenPhS_ii,@"STO_CUDA_ENTRY STV_DEFAULT"
_Z13image_sharpenPhS_ii:
.text._Z13image_sharpenPhS_ii:
[----:B------:R-:W-:Y:S01]  /*0000*/  LDC R1, c[0x0][0x37c] ;  /* 0x0000df00ff017b82 */ /* 0x000fe20000000800 */
[----:B------:R-:W0:Y:S07]  /*0010*/  S2R R2, SR_TID.Y ;  /* 0x0000000000027919 */ /* 0x000e2e0000002200 */
[----:B------:R-:W1:Y:S01]  /*0020*/  LDC R0, c[0x0][0x360] ;  /* 0x0000d800ff007b82 */ /* 0x000e620000000800 */
[----:B------:R-:W2:Y:S01]  /*0030*/  LDCU.64 UR6, c[0x0][0x390] ;  /* 0x00007200ff0677ac */ /* 0x000ea20008000a00 */
[----:B------:R-:W1:Y:S06]  /*0040*/  S2R R5, SR_TID.X ;  /* 0x0000000000057919 */ /* 0x000e6c0000002100 */
[----:B------:R-:W0:Y:S08]  /*0050*/  S2UR UR5, SR_CTAID.Y ;  /* 0x00000000000579c3 */ /* 0x000e300000002600 */
[----:B------:R-:W0:Y:S08]  /*0060*/  LDC R3, c[0x0][0x364] ;  /* 0x0000d900ff037b82 */ /* 0x000e300000000800 */
[----:B------:R-:W1:Y:S01]  /*0070*/  S2UR UR4, SR_CTAID.X ;  /* 0x00000000000479c3 */ /* 0x000e620000002500 */
[----:B0-----:R-:W-:-:S05]  /*0080*/  IMAD R3, R3, UR5, R2 ;  /* 0x0000000503037c24 */ /* 0x001fca000f8e0202 */
[----:B--2---:R-:W-:Y:S01]  /*0090*/  ISETP.GE.AND P0, PT, R3, UR7, PT ;  /* 0x0000000703007c0c */ /* 0x004fe2000bf06270 */
[----:B-1----:R-:W-:-:S05]  /*00a0*/  IMAD R0, R0, UR4, R5 ;  /* 0x0000000400007c24 */ /* 0x002fca000f8e0205 */
[----:B------:R-:W-:-:S04]  /*00b0*/  ISETP.GE.OR P0, PT, R0, UR6, P0 ;  /* 0x0000000600007c0c */ /* 0x000fc80008706670 */
[----:B------:R-:W-:-:S13]  /*00c0*/  ISETP.LT.OR P0, PT, R0, RZ, P0 ;  /* 0x000000ff0000720c */ /* 0x000fda0000701670 */
[----:B------:R-:W-:Y:S05]  /*00d0*/  @P0 EXIT ;  /* 0x000000000000094d */ /* 0x000fea0003800000 */
[----:B------:R-:W-:Y:S01]  /*00e0*/  UIADD3 UR4, UPT, UPT, UR6, -0x1, URZ ;  /* 0xffffffff06047890 */ /* 0x000fe2000fffe0ff */
[----:B------:R-:W-:Y:S01]  /*00f0*/  VIADD R2, R0, 0xffffffff ;  /* 0xffffffff00027836 */ /* 0x000fe20000000000 */
[----:B------:R-:W-:Y:S01]  /*0100*/  I2FP.F32.U32 R7, R0 ;  /* 0x0000000000077245 */ /* 0x000fe20000201000 */
[C---:B------:R-:W-:Y:S01]  /*0110*/  VIADD R4, R3.reuse, 0xffffffff ;  /* 0xffffffff03047836 */ /* 0x040fe20000000000 */
[----:B------:R-:W0:Y:S01]  /*0120*/  LDCU.128 UR8, c[0x0][0x380] ;  /* 0x00007000ff0877ac */ /* 0x000e220008000c00 */
[----:B------:R-:W-:Y:S01]  /*0130*/  VIADD R9, R3, 0x1 ;  /* 0x0000000103097836 */ /* 0x000fe20000000000 */
[----:B------:R-:W-:Y:S02]  /*0140*/  I2FP.F32.S32 R5, R2 ;  /* 0x0000000200057245 */ /* 0x000fe40000201400 */
[----:B------:R-:W-:Y:S01]  /*0150*/  I2FP.F32.S32 R2, UR4 ;  /* 0x0000000400027c45 */ /* 0x000fe20008201400 */
[----:B------:R-:W-:Y:S01]  /*0160*/  UIADD3 UR4, UPT, UPT, UR7, -0x1, URZ ;  /* 0xffffffff07047890 */ /* 0x000fe2000fffe0ff */
[----:B------:R-:W-:-:S02]  /*0170*/  I2FP.F32.U32 R11, R9 ;  /* 0x00000009000b7245 */ /* 0x000fc40000201000 */
[C---:B------:R-:W-:Y:S02]  /*0180*/  FMNMX R5, R2.reuse, R5, PT ;  /* 0x0000000502057209 */ /* 0x040fe40003800000 */
[----:B------:R-:W-:Y:S02]  /*0190*/  FMNMX R7, R2, R7, PT ;  /* 0x0000000702077209 */ /* 0x000fe40003800000 */
[----:B------:R-:W-:Y:S02]  /*01a0*/  FMNMX R6, RZ, R5, !PT ;  /* 0x00000005ff067209 */ /* 0x000fe40007800000 */
[----:B------:R-:W-:Y:S02]  /*01b0*/  I2FP.F32.S32 R5, R4 ;  /* 0x0000000400057245 */ /* 0x000fe40000201400 */
[----:B------:R-:W-:Y:S01]  /*01c0*/  FMNMX R10, RZ, R7, !PT ;  /* 0x00000007ff0a7209 */ /* 0x000fe20007800000 */
[----:B------:R1:W-:Y:S01]  /*01d0*/  F2I.TRUNC.NTZ R8, R6 ;  /* 0x0000000600087305 */ /* 0x0003e2000020f100 */
[----:B------:R-:W-:Y:S01]  /*01e0*/  I2FP.F32.U32 R4, UR4 ;  /* 0x0000000400047c45 */ /* 0x000fe20008201000 */
[----:B------:R-:W2:Y:S01]  /*01f0*/  LDCU.64 UR4, c[0x0][0x358] ;  /* 0x00006b00ff0477ac */ /* 0x000ea20008000a00 */
[----:B------:R-:W-:-:S02]  /*0200*/  I2FP.F32.U32 R7, R3 ;  /* 0x0000000300077245 */ /* 0x000fc40000201000 */
[C---:B------:R-:W-:Y:S02]  /*0210*/  FMNMX R5, R4.reuse, R5, PT ;  /* 0x0000000504057209 */ /* 0x040fe40003800000 */
[----:B------:R-:W-:Y:S01]  /*0220*/  FMNMX R7, R4, R7, PT ;  /* 0x0000000704077209 */ /* 0x000fe20003800000 */
[----:B------:R-:W-:Y:S01]  /*0230*/  F2I.TRUNC.NTZ R10, R10 ;  /* 0x0000000a000a7305 */ /* 0x000fe2000020f100 */
[----:B-1----:R-:W-:Y:S01]  /*0240*/  VIADD R6, R0, 0x1 ;  /* 0x0000000100067836 */ /* 0x002fe20000000000 */
[----:B------:R-:W-:Y:S02]  /*0250*/  FMNMX R11, R4, R11, PT ;  /* 0x0000000b040b7209 */ /* 0x000fe40003800000 */
[----:B------:R-:W-:Y:S02]  /*0260*/  FMNMX R9, RZ, R7, !PT ;  /* 0x00000007ff097209 */ /* 0x000fe40007800000 */
[----:B------:R-:W-:Y:S02]  /*0270*/  I2FP.F32.U32 R7, R6 ;  /* 0x0000000600077245 */ /* 0x000fe40000201000 */
[----:B------:R-:W-:-:S02]  /*0280*/  FMNMX R5, RZ, R5, !PT ;  /* 0x00000005ff057209 */ /* 0x000fc40007800000 */
[----:B------:R-:W-:Y:S01]  /*0290*/  FMNMX R7, R2, R7, PT ;  /* 0x0000000702077209 */ /* 0x000fe20003800000 */
[----:B------:R-:W1:Y:S01]  /*02a0*/  F2I.TRUNC.NTZ R9, R9 ;  /* 0x0000000900097305 */ /* 0x000e62000020f100 */
[----:B------:R-:W-:Y:S02]  /*02b0*/  FMNMX R11, RZ, R11, !PT ;  /* 0x0000000bff0b7209 */ /* 0x000fe40007800000 */
[----:B------:R-:W-:-:S05]  /*02c0*/  FMNMX R7, RZ, R7, !PT ;  /* 0x00000007ff077209 */ /* 0x000fca0007800000 */
[----:B------:R-:W3:Y:S01]  /*02d0*/  F2I.TRUNC.NTZ R5, R5 ;  /* 0x0000000500057305 */ /* 0x000ee2000020f100 */
[----:B-1----:R-:W-:-:S07]  /*02e0*/  IMAD R8, R9, UR6, R8 ;  /* 0x0000000609087c24 */ /* 0x002fce000f8e0208 */
[----:B------:R-:W1:Y:S01]  /*02f0*/  F2I.TRUNC.NTZ R11, R11 ;  /* 0x0000000b000b7305 */ /* 0x000e62000020f100 */
[----:B------:R-:W-:Y:S02]  /*0300*/  IMAD.SHL.U32 R2, R8, 0x4, RZ ;  /* 0x0000000408027824 */ /* 0x000fe400078e00ff */
[----:B---3--:R-:W-:-:S05]  /*0310*/  IMAD R5, R5, UR6, R10 ;  /* 0x0000000605057c24 */ /* 0x008fca000f8e020a */
[----:B------:R-:W3:Y:S01]  /*0320*/  F2I.TRUNC.NTZ R7, R7 ;  /* 0x0000000700077305 */ /* 0x000ee2000020f100 */
[--C-:B-1----:R-:W-:Y:S02]  /*0330*/  IMAD R4, R11, UR6, R10.reuse ;  /* 0x000000060b047c24 */ /* 0x102fe4000f8e020a */
[C---:B------:R-:W-:Y:S02]  /*0340*/  IMAD R10, R9.reuse, UR6, R10 ;  /* 0x00000006090a7c24 */ /* 0x040fe4000f8e020a */
[----:B------:R-:W-:Y:S01]  /*0350*/  IMAD.SHL.U32 R11, R4, 0x4, RZ ;  /* 0x00000004040b7824 */ /* 0x000fe200078e00ff */
[----:B0-----:R-:W-:Y:S01]  /*0360*/  IADD3 R4, P1, PT, R2, UR8, RZ ;  /* 0x0000000802047c10 */ /* 0x001fe2000ff3e0ff */
[----:B------:R-:W-:Y:S02]  /*0370*/  IMAD.SHL.U32 R13, R10, 0x4, RZ ;  /* 0x000000040a0d7824 */ /* 0x000fe400078e00ff */
[----:B---3--:R-:W-:Y:S01]  /*0380*/  IMAD R6, R9, UR6, R7 ;  /* 0x0000000609067c24 */ /* 0x008fe2000f8e0207 */
[----:B------:R-:W-:Y:S01]  /*0390*/  IADD3 R8, P3, PT, R11, UR8, RZ ;  /* 0x000000080b087c10 */ /* 0x000fe2000ff7e0ff */
[----:B------:R-:W-:Y:S01]  /*03a0*/  IMAD.SHL.U32 R9, R5, 0x4, RZ ;  /* 0x0000000405097824 */ /* 0x000fe200078e00ff */
[----:B------:R-:W-:Y:S01]  /*03b0*/  LEA.HI.X.SX32 R5, R2, UR9, 0x1, P1 ;  /* 0x0000000902057c11 */ /* 0x000fe200088f0eff */
[----:B------:R-:W-:Y:S01]  /*03c0*/  IMAD.SHL.U32 R14, R6, 0x4, RZ ;  /* 0x00000004060e7824 */ /* 0x000fe200078e00ff */
[----:B------:R-:W-:-:S02]  /*03d0*/  IADD3 R12, P1, PT, R13, UR8, RZ ;  /* 0x000000080d0c7c10 */ /* 0x000fc4000ff3e0ff */
[C---:B------:R-:W-:Y:S01]  /*03e0*/  IADD3 R6, P2, PT, R9.reuse, UR8, RZ ;  /* 0x0000000809067c10 */ /* 0x040fe2000ff5e0ff */
[----:B--2---:R-:W2:Y:S01]  /*03f0*/  LDG.E.U8 R2, desc[UR4][R4.64] ;  /* 0x0000000404027981 */ /* 0x004ea2000c1e1100 */
[C---:B------:R-:W-:Y:S02]  /*0400*/  IADD3 R10, P0, PT, R14.reuse, UR8, RZ ;  /* 0x000000080e0a7c10 */ /* 0x040fe4000ff1e0ff */
[----:B------:R-:W-:Y:S02]  /*0410*/  LEA.HI.X.SX32 R7, R9, UR9, 0x1, P2 ;  /* 0x0000000909077c11 */ /* 0x000fe400090f0eff */
[----:B------:R-:W-:Y:S02]  /*0420*/  LEA.HI.X.SX32 R9, R11, UR9, 0x1, P3 ;  /* 0x000000090b097c11 */ /* 0x000fe400098f0eff */
[----:B------:R-:W-:Y:S01]  /*0430*/  LEA.HI.X.SX32 R11, R14, UR9, 0x1, P0 ;  /* 0x000000090e0b7c11 */ /* 0x000fe200080f0eff */
[----:B------:R-:W2:Y:S04]  /*0440*/  LDG.E.U8 R15, desc[UR4][R6.64] ;  /* 0x00000004060f7981 */ /* 0x000ea8000c1e1100 */
[----:B------:R-:W2:Y:S01]  /*0450*/  LDG.E.U8 R16, desc[UR4][R8.64] ;  /* 0x0000000408107981 */ /* 0x000ea2000c1e1100 */
[----:B------:R-:W-:-:S03]  /*0460*/  LEA.HI.X.SX32 R13, R13, UR9, 0x1, P1 ;  /* 0x000000090d0d7c11 */ /* 0x000fc600088f0eff */
[----:B------:R-:W3:Y:S04]  /*0470*/  LDG.E.U8 R17, desc[UR4][R10.64] ;  /* 0x000000040a117981 */ /* 0x000ee8000c1e1100 */
[----:B------:R-:W4:Y:S01]  /*0480*/  LDG.E.U8 R14, desc[UR4][R12.64] ;  /* 0x000000040c0e7981 */ /* 0x000f22000c1e1100 */
[----:B--2---:R-:W-:-:S05]  /*0490*/  IADD3 R2, PT, PT, R16, R2, R15 ;  /* 0x0000000210027210 */ /* 0x004fca0007ffe00f */
[----:B---3--:R-:W-:-:S04]  /*04a0*/  IMAD.IADD R17, R2, 0x1, R17 ;  /* 0x0000000102117824 */ /* 0x008fc800078e0211 */
[----:B----4-:R-:W-:-:S05]  /*04b0*/  IMAD R14, R14, 0x5, -R17 ;  /* 0x000000050e0e7824 */ /* 0x010fca00078e0a11 */
[----:B------:R-:W-:-:S05]  /*04c0*/  I2FP.F32.S32 R14, R14 ;  /* 0x0000000e000e7245 */ /* 0x000fca0000201400 */
[----:B------:R-:W-:-:S05]  /*04d0*/  FADD R14, R14, 0.5 ;  /* 0x3f0000000e0e7421 */ /* 0x000fca0000000000 */
[----:B------:R-:W-:Y:S01]  /*04e0*/  FMNMX R2, RZ, R14, !PT ;  /* 0x0000000eff027209 */ /* 0x000fe20007800000 */
[----:B------:R-:W-:-:S03]  /*04f0*/  IMAD R14, R3, UR6, R0 ;  /* 0x00000006030e7c24 */ /* 0x000fc6000f8e0200 */
[----:B------:R-:W-:Y:S01]  /*0500*/  FMNMX R15, R2, 255, PT ;  /* 0x437f0000020f7809 */ /* 0x000fe20003800000 */
[----:B------:R-:W-:-:S05]  /*0510*/  IMAD.SHL.U32 R14, R14, 0x4, RZ ;  /* 0x000000040e0e7824 */ /* 0x000fca00078e00ff */
[----:B------:R-:W0:Y:S01]  /*0520*/  F2I.U32.TRUNC.NTZ R15, R15 ;  /* 0x0000000f000f7305 */ /* 0x000e22000020f000 */
[----:B------:R-:W-:Y:S02]  /*0530*/  IADD3 R2, P0, PT, R14, UR10, RZ ;  /* 0x0000000a0e027c10 */ /* 0x000fe4000ff1e0ff */
[----:B------:R-:W-:-:S04]  /*0540*/  SHF.R.S32.HI R0, RZ, 0x1f, R14 ;  /* 0x0000001fff007819 */ /* 0x000fc8000001140e */
[----:B------:R-:W-:-:S05]  /*0550*/  IADD3.X R3, PT, PT, R0, UR11, RZ, P0, !PT ;  /* 0x0000000b00037c10 */ /* 0x000fca00087fe4ff */
[----:B0-----:R0:W-:Y:S04]  /*0560*/  STG.E.U8 desc[UR4][R2.64], R15 ;  /* 0x0000000f02007986 */ /* 0x0011e8000c101104 */
[----:B------:R-:W2:Y:S04]  /*0570*/  LDG.E.U8 R16, desc[UR4][R4.64+0x1] ;  /* 0x0000010404107981 */ /* 0x000ea8000c1e1100 */
[----:B------:R-:W2:Y:S04]  /*0580*/  LDG.E.U8 R17, desc[UR4][R6.64+0x1] ;  /* 0x0000010406117981 */ /* 0x000ea8000c1e1100 */
[----:B------:R-:W2:Y:S04]  /*0590*/  LDG.E.U8 R19, desc[UR4][R8.64+0x1] ;  /* 0x0000010408137981 */ /* 0x000ea8000c1e1100 */
[----:B------:R-:W3:Y:S04]  /*05a0*/  LDG.E.U8 R21, desc[UR4][R10.64+0x1] ;  /* 0x000001040a157981 */ /* 0x000ee8000c1e1100 */
[----:B------:R-:W4:Y:S01]  /*05b0*/  LDG.E.U8 R18, desc[UR4][R12.64+0x1] ;  /* 0x000001040c127981 */ /* 0x000f22000c1e1100 */
[----:B--2---:R-:W-:-:S05]  /*05c0*/  IADD3 R16, PT, PT, R19, R16, R17 ;  /* 0x0000001013107210 */ /* 0x004fca0007ffe011 */
[----:B---3--:R-:W-:-:S04]  /*05d0*/  IMAD.IADD R21, R16, 0x1, R21 ;  /* 0x0000000110157824 */ /* 0x008fc800078e0215 */
[----:B----4-:R-:W-:-:S05]  /*05e0*/  IMAD R18, R18, 0x5, -R21 ;  /* 0x0000000512127824 */ /* 0x010fca00078e0a15 */
[----:B------:R-:W-:-:S05]  /*05f0*/  I2FP.F32.S32 R18, R18 ;  /* 0x0000001200127245 */ /* 0x000fca0000201400 */
[----:B------:R-:W-:-:S05]  /*0600*/  FADD R18, R18, 0.5 ;  /* 0x3f00000012127421 */ /* 0x000fca0000000000 */
[----:B------:R-:W-:-:S04]  /*0610*/  FMNMX R18, RZ, R18, !PT ;  /* 0x00000012ff127209 */ /* 0x000fc80007800000 */
[----:B------:R-:W-:-:S04]  /*0620*/  FMNMX R18, R18, 255, PT ;  /* 0x437f000012127809 */ /* 0x000fc80003800000 */
[----:B0-----:R-:W0:Y:S02]  /*0630*/  F2I.U32.TRUNC.NTZ R15, R18 ;  /* 0x00000012000f7305 */ /* 0x001e24000020f000 */
[----:B0-----:R0:W-:Y:S04]  /*0640*/  STG.E.U8 desc[UR4][R2.64+0x1], R15 ;  /* 0x0000010f02007986 */ /* 0x0011e8000c101104 */
[----:B------:R-:W2:Y:S04]  /*0650*/  LDG.E.U8 R4, desc[UR4][R4.64+0x2] ;  /* 0x0000020404047981 */ /* 0x000ea8000c1e1100 */
[----:B------:R-:W2:Y:S04]  /*0660*/  LDG.E.U8 R7, desc[UR4][R6.64+0x2] ;  /* 0x0000020406077981 */ /* 0x000ea8000c1e1100 */
[----:B------:R-:W2:Y:S04]  /*0670*/  LDG.E.U8 R8, desc[UR4][R8.64+0x2] ;  /* 0x0000020408087981 */ /* 0x000ea8000c1e1100 */
[----:B------:R-:W3:Y:S04]  /*0680*/  LDG.E.U8 R11, desc[UR4][R10.64+0x2] ;  /* 0x000002040a0b7981 */ /* 0x000ee8000c1e1100 */
[----:B------:R-:W4:Y:S01]  /*0690*/  LDG.E.U8 R12, desc[UR4][R12.64+0x2] ;  /* 0x000002040c0c7981 */ /* 0x000f22000c1e1100 */
[----:B------:R-:W-:-:S04]  /*06a0*/  IADD3 R14, P0, PT, R14, UR8, RZ ;  /* 0x000000080e0e7c10 */ /* 0x000fc8000ff1e0ff */
[----:B0-----:R-:W-:Y:S02]  /*06b0*/  IADD3.X R15, PT, PT, R0, UR9, RZ, P0, !PT ;  /* 0x00000009000f7c10 */ /* 0x001fe400087fe4ff */
[----:B--2---:R-:W-:-:S05]  /*06c0*/  IADD3 R16, PT, PT, R8, R4, R7 ;  /* 0x0000000408107210 */ /* 0x004fca0007ffe007 */
[----:B---3--:R-:W-:-:S04]  /*06d0*/  IMAD.IADD R17, R16, 0x1, R11 ;  /* 0x0000000110117824 */ /* 0x008fc800078e020b */
[----:B----4-:R-:W-:-:S05]  /*06e0*/  IMAD R17, R12, 0x5, -R17 ;  /* 0x000000050c117824 */ /* 0x010fca00078e0a11 */
[----:B------:R-:W-:-:S05]  /*06f0*/  I2FP.F32.S32 R17, R17 ;  /* 0x0000001100117245 */ /* 0x000fca0000201400 */
[----:B------:R-:W-:-:S05]  /*0700*/  FADD R17, R17, 0.5 ;  /* 0x3f00000011117421 */ /* 0x000fca0000000000 */
[----:B------:R-:W-:-:S04]  /*0710*/  FMNMX R17, RZ, R17, !PT ;  /* 0x00000011ff117209 */ /* 0x000fc80007800000 */
[----:B------:R-:W-:-:S06]  /*0720*/  FMNMX R17, R17, 255, PT ;  /* 0x437f000011117809 */ /* 0x000fcc0003800000 */
[----:B------:R-:W0:Y:S02]  /*0730*/  F2I.U32.TRUNC.NTZ R17, R17 ;  /* 0x0000001100117305 */ /* 0x000e24000020f000 */
[----:B0-----:R-:W-:Y:S04]  /*0740*/  STG.E.U8 desc[UR4][R2.64+0x2], R17 ;  /* 0x0000021102007986 */ /* 0x001fe8000c101104 */
[----:B------:R-:W2:Y:S04]  /*0750*/  LDG.E.U8 R15, desc[UR4][R14.64+0x3] ;  /* 0x000003040e0f7981 */ /* 0x000ea8000c1e1100 */
[----:B--2---:R-:W-:Y:S01]  /*0760*/  STG.E.U8 desc[UR4][R2.64+0x3], R15 ;  /* 0x0000030f02007986 */ /* 0x004fe2000c101104 */
[----:B------:R-:W-:Y:S05]  /*0770*/  EXIT ;  /* 0x000000000000794d */ /* 0x000fea0003800000 */
.L_x_0:
[----:B------:R-:W-:-:S00]  /*0780*/  BRA `(.L_x_0) ;  /* 0xfffffffc00fc7947 */ /* 0x000fc0000383ffff */
[----:B------:R-:W-:-:S00]  /*0790*/  NOP ;  /* 0x0000000000007918 */ /* 0x000fc00000000000 */
        /* <DEDUP_REMOVED lines=14> */
.L_x_48:


//--------------------- .text._Z27scale_image_bilinear_kernelPhS_iiii --------------------------
	.section	.text._Z27scale_image_bilinear_kernelPhS_iiii,"ax",@progbits
	.align	128
        .global         _Z27scale_image_bilinear_kernelPhS_iiii
        .type           _Z27scale_image_bilinear_kernelPhS_iiii,@function
        .size           _Z27scale_image_bilinear_kernelPhS_iiii,(.L_x_43 - _Z27scale_image_bilinear_kernelPhS_iiii)
        .other          _Z27scale_image_bilinear_kernelPhS_iiii,@"STO_CUDA_ENTRY STV_DEFAULT"
_Z27scale_image_bilinear_kernelPhS_iiii:
.text._Z27scale_image_bilinear_kernelPhS_iiii:
        /* <DEDUP_REMOVED lines=11> */
[----:B------:R-:W-:-:S13]  /*00b0*/  ISETP.GE.OR P0, PT, R11, UR6, P0 ;  /* 0x000000060b007c0c */ /* 0x000fda0008706670 */
[----:B------:R-:W-:Y:S05]  /*00c0*/  @P0 EXIT ;  /* 0x000000000000094d */ /* 0x000fea0003800000 */
[----:B------:R-:W0:Y:S01]  /*00d0*/  LDCU UR4, c[0x0][0x390] ;  /* 0x00007200ff0477ac */ /* 0x000e220008000800 */
[----:B------:R-:W-:-:S04]  /*00e0*/  I2FP.F32.S32 R3, UR6 ;  /* 0x0000000600037c45 */ /* 0x000fc80008201400 */
[----:B------:R-:W1:Y:S01]  /*00f0*/  MUFU.RCP R2, R3 ;  /* 0x0000000300027308 */ /* 0x000e620000001000 */
[----:B0-----:R-:W-:-:S07]  /*0100*/  I2FP.F32.S32 R0, UR4 ;  /* 0x0000000400007c45 */ /* 0x001fce0008201400 */
[----:B------:R-:W0:Y:S01]  /*0110*/  FCHK P0, R0, R3 ;  /* 0x0000000300007302 */ /* 0x000e220000000000 */
[----:B-1----:R-:W-:-:S04]  /*0120*/  FFMA R5, -R3, R2, 1 ;  /* 0x3f80000003057423 */ /* 0x002fc80000000102 */
[----:B------:R-:W-:-:S04]  /*0130*/  FFMA R5, R2, R5, R2 ;  /* 0x0000000502057223 */ /* 0x000fc80000000002 */
[----:B------:R-:W-:-:S04]  /*0140*/  FFMA R12, R0, R5, RZ ;  /* 0x00000005000c7223 */ /* 0x000fc800000000ff */
[----:B------:R-:W-:-:S04]  /*0150*/  FFMA R2, -R3, R12, R0 ;  /* 0x0000000c03027223 */ /* 0x000fc80000000100 */
[----:B------:R-:W-:Y:S01]  /*0160*/  FFMA R12, R5, R2, R12 ;  /* 0x00000002050c7223 */ /* 0x000fe2000000000c */
[----:B0-----:R-:W-:Y:S06]  /*0170*/  @!P0 BRA `(.L_x_1) ;  /* 0x00000000000c8947 */ /* 0x001fec0003800000 */
[----:B------:R-:W-:-:S07]  /*0180*/  MOV R2, 0x1a0 ;  /* 0x000001a000027802 */ /* 0x000fce0000000f00 */
[----:B------:R-:W-:Y:S05]  /*0190*/  CALL.REL.NOINC `($__internal_0_$__cuda_sm3x_div_rn_noftz_f32_slowpath) ;  /* 0x0000000400f47944 */ /* 0x000fea0003c00000 */
[----:B------:R-:W-:-:S07]  /*01a0*/  IMAD.MOV.U32 R12, RZ, RZ, R0 ;  /* 0x000000ffff0c7224 */ /* 0x000fce00078e0000 */
.L_x_1:
[----:B------:R-:W0:Y:S02]  /*01b0*/  LDCU UR4, c[0x0][0x39c] ;  /* 0x00007380ff0477ac */ /* 0x000e240008000800 */
[----:B0-----:R-:W-:Y:S01]  /*01c0*/  I2FP.F32.U32 R3, UR4 ;  /* 0x0000000400037c45 */ /* 0x001fe20008201000 */
[----:B------:R-:W0:Y:S03]  /*01d0*/  LDCU UR4, c[0x0][0x394] ;  /* 0x00007280ff0477ac */ /* 0x000e260008000800 */
[----:B------:R-:W1:Y:S01]  /*01e0*/  MUFU.RCP R2, R3 ;  /* 0x0000000300027308 */ /* 0x000e620000001000 */
[----:B0-----:R-:W-:Y:S01]  /*01f0*/  I2FP.F32.S32 R0, UR4 ;  /* 0x0000000400007c45 */ /* 0x001fe20008201400 */
[----:B------:R-:W0:Y:S01]  /*0200*/  LDCU.64 UR4, c[0x0][0x358] ;  /* 0x00006b00ff0477ac */ /* 0x000e220008000a00 */
[----:B-1----:R-:W-:-:S05]  /*0210*/  FFMA R5, -R3, R2, 1 ;  /* 0x3f80000003057423 */ /* 0x002fca0000000102 */
[----:B------:R-:W1:Y:S01]  /*0220*/  FCHK P0, R0, R3 ;  /* 0x0000000300007302 */ /* 0x000e620000000000 */
[----:B------:R-:W-:-:S04]  /*0230*/  FFMA R5, R2, R5, R2 ;  /* 0x0000000502057223 */ /* 0x000fc80000000002 */
[----:B------:R-:W-:-:S04]  /*0240*/  FFMA R2, R0, R5, RZ ;  /* 0x0000000500027223 */ /* 0x000fc800000000ff */
[----:B------:R-:W-:-:S04]  /*0250*/  FFMA R4, -R3, R2, R0 ;  /* 0x0000000203047223 */ /* 0x000fc80000000100 */
[----:B------:R-:W-:Y:S01]  /*0260*/  FFMA R4, R5, R4, R2 ;  /* 0x0000000405047223 */ /* 0x000fe20000000002 */
[----:B01----:R-:W-:Y:S06]  /*0270*/  @!P0 BRA `(.L_x_2) ;  /* 0x00000000000c8947 */ /* 0x003fec0003800000 */
[----:B------:R-:W-:-:S07]  /*0280*/  MOV R2, 0x2a0 ;  /* 0x000002a000027802 */ /* 0x000fce0000000f00 */
[----:B------:R-:W-:Y:S05]  /*0290*/  CALL.REL.NOINC `($__internal_0_$__cuda_sm3x_div_rn_noftz_f32_slowpath) ;  /* 0x0000000400b47944 */ /* 0x000fea0003c00000 */
[----:B------:R-:W-:-:S07]  /*02a0*/  IMAD.MOV.U32 R4, RZ, RZ, R0 ;  /* 0x000000ffff047224 */ /* 0x000fce00078e0000 */
.L_x_2:
[----:B------:R-:W0:Y:S01]  /*02b0*/  LDC.64 R2, c[0x0][0x390] ;  /* 0x0000e400ff027b82 */ /* 0x000e220000000a00 */
[----:B------:R-:W-:Y:S01]  /*02c0*/  I2FP.F32.U32 R7, R10 ;  /* 0x0000000a00077245 */ /* 0x000fe20000201000 */
[----:B------:R-:W1:Y:S01]  /*02d0*/  LDCU.128 UR8, c[0x0][0x380] ;  /* 0x00007000ff0877ac */ /* 0x000e620008000c00 */
[----:B------:R-:W-:-:S03]  /*02e0*/  I2FP.F32.S32 R5, R11 ;  /* 0x0000000b00057245 */ /* 0x000fc60000201400 */
[----:B------:R-:W-:Y:S01]  /*02f0*/  FMUL R0, R7, R4 ;  /* 0x0000000407007220 */ /* 0x000fe20000400000 */
[----:B------:R-:W2:Y:S01]  /*0300*/  LDCU UR6, c[0x0][0x398] ;  /* 0x00007300ff0677ac */ /* 0x000ea20008000800 */
[----:B------:R-:W-:Y:S02]  /*0310*/  FMUL R12, R5, R12 ;  /* 0x0000000c050c7220 */ /* 0x000fe40000400000 */
[----:B------:R-:W3:Y:S08]  /*0320*/  F2I.FLOOR.NTZ R13, R0 ;  /* 0x00000000000d7305 */ /* 0x000ef00000207100 */
[----:B------:R-:W4:Y:S01]  /*0330*/  F2I.FLOOR.NTZ R15, R12 ;  /* 0x0000000c000f7305 */ /* 0x000f220000207100 */
[----:B0-----:R-:W-:-:S02]  /*0340*/  VIADD R6, R3, 0xffffffff ;  /* 0xffffffff03067836 */ /* 0x001fc40000000000 */
[----:B------:R-:W-:-:S03]  /*0350*/  VIADD R4, R2, 0xffffffff ;  /* 0xffffffff02047836 */ /* 0x000fc60000000000 */
[----:B---3--:R-:W-:Y:S02]  /*0360*/  VIADDMNMX R6, R13, 0x1, R6, PT ;  /* 0x000000010d067846 */ /* 0x008fe40003800106 */
[----:B----4-:R-:W-:Y:S01]  /*0370*/  VIADDMNMX R3, R15, 0x1, R4, PT ;  /* 0x000000010f037846 */ /* 0x010fe20003800104 */
[----:B------:R-:W-:-:S04]  /*0380*/  IMAD R4, R13, R2, R15 ;  /* 0x000000020d047224 */ /* 0x000fc800078e020f */
[CCC-:B------:R-:W-:Y:S02]  /*0390*/  IMAD R5, R6.reuse, R2.reuse, R3.reuse ;  /* 0x0000000206057224 */ /* 0x1c0fe400078e0203 */
[-C--:B------:R-:W-:Y:S02]  /*03a0*/  IMAD R3, R13, R2.reuse, R3 ;  /* 0x000000020d037224 */ /* 0x080fe400078e0203 */
[----:B------:R-:W-:Y:S02]  /*03b0*/  IMAD R2, R6, R2, R15 ;  /* 0x0000000206027224 */ /* 0x000fe400078e020f */
[----:B------:R-:W-:Y:S02]  /*03c0*/  IMAD.SHL.U32 R5, R5, 0x4, RZ ;  /* 0x0000000405057824 */ /* 0x000fe400078e00ff */
[----:B------:R-:W-:Y:S02]  /*03d0*/  IMAD.SHL.U32 R3, R3, 0x4, RZ ;  /* 0x0000000403037824 */ /* 0x000fe400078e00ff */
[----:B------:R-:W-:Y:S01]  /*03e0*/  IMAD.SHL.U32 R7, R2, 0x4, RZ ;  /* 0x0000000402077824 */ /* 0x000fe200078e00ff */
[----:B-1----:R-:W-:Y:S01]  /*03f0*/  IADD3 R8, P3, PT, R5, UR8, RZ ;  /* 0x0000000805087c10 */ /* 0x002fe2000ff7e0ff */
[----:B------:R-:W-:Y:S01]  /*0400*/  IMAD.SHL.U32 R14, R4, 0x4, RZ ;  /* 0x00000004040e7824 */ /* 0x000fe200078e00ff */
[----:B------:R-:W-:-:S02]  /*0410*/  IADD3 R2, P1, PT, R3, UR8, RZ ;  /* 0x0000000803027c10 */ /* 0x000fc4000ff3e0ff */
[----:B------:R-:W-:Y:S02]  /*0420*/  IADD3 R6, P2, PT, R7, UR8, RZ ;  /* 0x0000000807067c10 */ /* 0x000fe4000ff5e0ff */
[----:B------:R-:W-:Y:S02]  /*0430*/  LEA.HI.X.SX32 R9, R5, UR9, 0x1, P3 ;  /* 0x0000000905097c11 */ /* 0x000fe400098f0eff */
[C---:B------:R-:W-:Y:S02]  /*0440*/  IADD3 R4, P0, PT, R14.reuse, UR8, RZ ;  /* 0x000000080e047c10 */ /* 0x040fe4000ff1e0ff */
[----:B------:R-:W-:Y:S01]  /*0450*/  LEA.HI.X.SX32 R3, R3, UR9, 0x1, P1 ;  /* 0x0000000903037c11 */ /* 0x000fe200088f0eff */
[----:B------:R-:W3:Y:S01]  /*0460*/  LDG.E.U8 R17, desc[UR4][R8.64] ;  /* 0x0000000408117981 */ /* 0x000ee2000c1e1100 */
[----:B------:R-:W-:Y:S02]  /*0470*/  LEA.HI.X.SX32 R7, R7, UR9, 0x1, P2 ;  /* 0x0000000907077c11 */ /* 0x000fe400090f0eff */
[----:B------:R-:W-:Y:S01]  /*0480*/  LEA.HI.X.SX32 R5, R14, UR9, 0x1, P0 ;  /* 0x000000090e057c11 */ /* 0x000fe200080f0eff */
[----:B------:R-:W4:Y:S04]  /*0490*/  LDG.E.U8 R16, desc[UR4][R2.64] ;  /* 0x0000000402107981 */ /* 0x000f28000c1e1100 */
[----:B------:R-:W5:Y:S04]  /*04a0*/  LDG.E.U8 R18, desc[UR4][R6.64] ;  /* 0x0000000406127981 */ /* 0x000f68000c1e1100 */
[----:B------:R-:W5:Y:S01]  /*04b0*/  LDG.E.U8 R14, desc[UR4][R4.64] ;  /* 0x00000004040e7981 */ /* 0x000f62000c1e1100 */
[----:B------:R-:W-:-:S05]  /*04c0*/  I2FP.F32.S32 R15, R15 ;  /* 0x0000000f000f7245 */ /* 0x000fca0000201400 */
[----:B------:R-:W-:Y:S01]  /*04d0*/  FADD R12, R12, -R15 ;  /* 0x8000000f0c0c7221 */ /* 0x000fe20000000000 */
[----:B------:R-:W-:-:S03]  /*04e0*/  I2FP.F32.S32 R15, R13 ;  /* 0x0000000d000f7245 */ /* 0x000fc60000201400 */
[----:B------:R-:W-:Y:S02]  /*04f0*/  FADD R13, -R12, 1 ;  /* 0x3f8000000c0d7421 */ /* 0x000fe40000000100 */
[----:B------:R-:W-:Y:S01]  /*0500*/  FADD R0, R0, -R15 ;  /* 0x8000000f00007221 */ /* 0x000fe20000000000 */
[----:B--2---:R-:W-:-:S05]  /*0510*/  IMAD R10, R10, UR6, R11 ;  /* 0x000000060a0a7c24 */ /* 0x004fca000f8e020b */
[----:B------:R-:W-:-:S04]  /*0520*/  SHF.L.U32 R11, R10, 0x2, RZ ;  /* 0x000000020a0b7819 */ /* 0x000fc800000006ff */
[----:B------:R-:W-:-:S04]  /*0530*/  IADD3 R10, P0, PT, R11, UR10, RZ ;  /* 0x0000000a0b0a7c10 */ /* 0x000fc8000ff1e0ff */
[----:B------:R-:W-:Y:S02]  /*0540*/  LEA.HI.X.SX32 R11, R11, UR11, 0x1, P0 ;  /* 0x0000000b0b0b7c11 */ /* 0x000fe400080f0eff */
[----:B---3--:R-:W-:Y:S02]  /*0550*/  I2FP.F32.U32 R19, R17 ;  /* 0x0000001100137245 */ /* 0x008fe40000201000 */
[----:B----4-:R-:W-:-:S03]  /*0560*/  I2FP.F32.U32 R17, R16 ;  /* 0x0000001000117245 */ /* 0x010fc60000201000 */
[C---:B------:R-:W-:Y:S01]  /*0570*/  FMUL R16, R12.reuse, R19 ;  /* 0x000000130c107220 */ /* 0x040fe20000400000 */
[----:B-----5:R-:W-:Y:S01]  /*0580*/  I2FP.F32.U32 R18, R18 ;  /* 0x0000001200127245 */ /* 0x020fe20000201000 */
[----:B------:R-:W-:Y:S01]  /*0590*/  FMUL R17, R12, R17 ;  /* 0x000000110c117220 */ /* 0x000fe20000400000 */
[----:B------:R-:W-:-:S03]  /*05a0*/  I2FP.F32.U32 R14, R14 ;  /* 0x0000000e000e7245 */ /* 0x000fc60000201000 */
[C---:B------:R-:W-:Y:S02]  /*05b0*/  FFMA R15, R13.reuse, R18, R16 ;  /* 0x000000120d0f7223 */ /* 0x040fe40000000010 */
[----:B------:R-:W-:Y:S01]  /*05c0*/  FFMA R17, R13, R14, R17 ;  /* 0x0000000e0d117223 */ /* 0x000fe20000000011 */
[C---:B------:R-:W-:Y:S01]  /*05d0*/  FADD R14, -R0.reuse, 1 ;  /* 0x3f800000000e7421 */ /* 0x040fe20000000100 */
[----:B------:R-:W-:-:S04]  /*05e0*/  FMUL R15, R0, R15 ;  /* 0x0000000f000f7220 */ /* 0x000fc80000400000 */
[----:B------:R-:W-:-:S04]  /*05f0*/  FFMA R15, R14, R17, R15 ;  /* 0x000000110e0f7223 */ /* 0x000fc8000000000f */
[----:B------:R-:W-:-:S06]  /*0600*/  FADD R15, R15, 0.5 ;  /* 0x3f0000000f0f7421 */ /* 0x000fcc0000000000 */
[----:B------:R-:W0:Y:S02]  /*0610*/  F2I.U32.TRUNC.NTZ R15, R15 ;  /* 0x0000000f000f7305 */ /* 0x000e24000020f000 */
[----:B0-----:R0:W-:Y:S04]  /*0620*/  STG.E.U8 desc[UR4][R10.64], R15 ;  /* 0x0000000f0a007986 */ /* 0x0011e8000c101104 */
[----:B------:R-:W2:Y:S04]  /*0630*/  LDG.E.U8 R19, desc[UR4][R8.64+0x1] ;  /* 0x0000010408137981 */ /* 0x000ea8000c1e1100 */
[----:B------:R-:W3:Y:S04]  /*0640*/  LDG.E.U8 R17, desc[UR4][R2.64+0x1] ;  /* 0x0000010402117981 */ /* 0x000ee8000c1e1100 */
[----:B------:R-:W4:Y:S04]  /*0650*/  LDG.E.U8 R18, desc[UR4][R6.64+0x1] ;  /* 0x0000010406127981 */ /* 0x000f28000c1e1100 */
[----:B------:R-:W5:Y:S01]  /*0660*/  LDG.E.U8 R16, desc[UR4][R4.64+0x1] ;  /* 0x0000010404107981 */ /* 0x000f62000c1e1100 */
[----:B--2---:R-:W-:-:S02]  /*0670*/  I2FP.F32.U32 R19, R19 ;  /* 0x0000001300137245 */ /* 0x004fc40000201000 */
[----:B---3--:R-:W-:-:S03]  /*0680*/  I2FP.F32.U32 R17, R17 ;  /* 0x0000001100117245 */ /* 0x008fc60000201000 */
[C---:B------:R-:W-:Y:S01]  /*0690*/  FMUL R20, R12.reuse, R19 ;  /* 0x000000130c147220 */ /* 0x040fe20000400000 */
[----:B----4-:R-:W-:Y:S01]  /*06a0*/  I2FP.F32.U32 R18, R18 ;  /* 0x0000001200127245 */ /* 0x010fe20000201000 */
[----:B------:R-:W-:Y:S01]  /*06b0*/  FMUL R17, R12, R17 ;  /* 0x000000110c117220 */ /* 0x000fe20000400000 */
[----:B-----5:R-:W-:-:S03]  /*06c0*/  I2FP.F32.U32 R16, R16 ;  /* 0x0000001000107245 */ /* 0x020fc60000201000 */
[C---:B0-----:R-:W-:Y:S02]  /*06d0*/  FFMA R15, R13.reuse, R18, R20 ;  /* 0x000000120d0f7223 */ /* 0x041fe40000000014 */
[----:B------:R-:W-:Y:S02]  /*06e0*/  FFMA R17, R13, R16, R17 ;  /* 0x000000100d117223 */ /* 0x000fe40000000011 */
        /* <DEDUP_REMOVED lines=38> */
[----:B0-----:R-:W-:Y:S01]  /*0950*/  STG.E.U8 desc[UR4][R10.64+0x3], R15 ;  /* 0x0000030f0a007986 */ /* 0x001fe2000c101104 */
[----:B------:R-:W-:Y:S05]  /*0960*/  EXIT ;  /* 0x000000000000794d */ /* 0x000fea0003800000 */
        .weak           $__internal_0_$__cuda_sm3x_div_rn_noftz_f32_slowpath
        .type           $__internal_0_$__cuda_sm3x_div_rn_noftz_f32_slowpath,@function
        .size           $__internal_0_$__cuda_sm3x_div_rn_noftz_f32_slowpath,(.L_x_43 - $__internal_0_$__cuda_sm3x_div_rn_noftz_f32_slowpath)
$__internal_0_$__cuda_sm3x_div_rn_noftz_f32_slowpath:
[----:B------:R-:W-:Y:S02]  /*0970*/  SHF.R.U32.HI R5, RZ, 0x17, R3 ;  /* 0x00000017ff057819 */ /* 0x000fe40000011603 */
[----:B------:R-:W-:Y:S02]  /*0980*/  SHF.R.U32.HI R4, RZ, 0x17, R0 ;  /* 0x00000017ff047819 */ /* 0x000fe40000011600 */
[----:B------:R-:W-:Y:S02]  /*0990*/  LOP3.LUT R14, R5, 0xff, RZ, 0xc0, !PT ;  /* 0x000000ff050e7812 */ /* 0x000fe400078ec0ff */
[----:B------:R-:W-:-:S03]  /*09a0*/  LOP3.LUT R8, R4, 0xff, RZ, 0xc0, !PT ;  /* 0x000000ff04087812 */ /* 0x000fc600078ec0ff */
[----:B------:R-:W-:Y:S02]  /*09b0*/  VIADD R6, R14, 0xffffffff ;  /* 0xffffffff0e067836 */ /* 0x000fe40000000000 */
[----:B------:R-:W-:-:S03]  /*09c0*/  VIADD R5, R8, 0xffffffff ;  /* 0xffffffff08057836 */ /* 0x000fc60000000000 */
[----:B------:R-:W-:-:S04]  /*09d0*/  ISETP.GT.U32.AND P0, PT, R6, 0xfd, PT ;  /* 0x000000fd0600780c */ /* 0x000fc80003f04070 */
[----:B------:R-:W-:-:S13]  /*09e0*/  ISETP.GT.U32.OR P0, PT, R5, 0xfd, P0 ;  /* 0x000000fd0500780c */ /* 0x000fda0000704470 */
[----:B------:R-:W-:Y:S01]  /*09f0*/  @!P0 IMAD.MOV.U32 R4, RZ, RZ, RZ ;  /* 0x000000ffff048224 */ /* 0x000fe200078e00ff */
[----:B------:R-:W-:Y:S06]  /*0a00*/  @!P0 BRA `(.L_x_3) ;  /* 0x00000000005c8947 */ /* 0x000fec0003800000 */
[----:B------:R-:W-:Y:S02]  /*0a10*/  FSETP.GTU.FTZ.AND P0, PT, |R0|, +INF , PT ;  /* 0x7f8000000000780b */ /* 0x000fe40003f1c200 */
[----:B------:R-:W-:-:S04]  /*0a20*/  FSETP.GTU.FTZ.AND P1, PT, |R3|, +INF , PT ;  /* 0x7f8000000300780b */ /* 0x000fc80003f3c200 */
[----:B------:R-:W-:-:S13]  /*0a30*/  PLOP3.LUT P0, PT, P0, P1, PT, 0xf8, 0x8f ;  /* 0x00000000008f781c */ /* 0x000fda0000703f70 */
[----:B------:R-:W-:Y:S05]  /*0a40*/  @P0 BRA `(.L_x_4) ;  /* 0x0000000400440947 */ /* 0x000fea0003800000 */
[----:B------:R-:W-:-:S13]  /*0a50*/  LOP3.LUT P0, RZ, R3, 0x7fffffff, R0, 0xc8, !PT ;  /* 0x7fffffff03ff7812 */ /* 0x000fda000780c800 */
[----:B------:R-:W-:Y:S05]  /*0a60*/  @!P0 BRA `(.L_x_5) ;  /* 0x0000000400348947 */ /* 0x000fea0003800000 */
[C---:B------:R-:W-:Y:S02]  /*0a70*/  FSETP.NEU.FTZ.AND P1, PT, |R0|.reuse, +INF , PT ;  /* 0x7f8000000000780b */ /* 0x040fe40003f3d200 */
[----:B------:R-:W-:Y:S02]  /*0a80*/  FSETP.NEU.FTZ.AND P2, PT, |R3|, +INF , PT ;  /* 0x7f8000000300780b */ /* 0x000fe40003f5d200 */
[----:B------:R-:W-:-:S11]  /*0a90*/  FSETP.NEU.FTZ.AND P0, PT, |R0|, +INF , PT ;  /* 0x7f8000000000780b */ /* 0x000fd60003f1d200 */
[----:B------:R-:W-:Y:S05]  /*0aa0*/  @!P2 BRA !P1, `(.L_x_5) ;  /* 0x000000040024a947 */ /* 0x000fea0004800000 */
[----:B------:R-:W-:-:S04]  /*0ab0*/  LOP3.LUT P1, RZ, R0, 0x7fffffff, RZ, 0xc0, !PT ;  /* 0x7fffffff00ff7812 */ /* 0x000fc8000782c0ff */
[----:B------:R-:W-:-:S13]  /*0ac0*/  PLOP3.LUT P1, PT, P2, P1, PT, 0x2f, 0xf2 ;  /* 0x0000000000f2781c */ /* 0x000fda0001722577 */
[----:B------:R-:W-:Y:S05]  /*0ad0*/  @P1 BRA `(.L_x_6) ;  /* 0x0000000400101947 */ /* 0x000fea0003800000 */
[----:B------:R-:W-:-:S04]  /*0ae0*/  LOP3.LUT P1, RZ, R3, 0x7fffffff, RZ, 0xc0, !PT ;  /* 0x7fffffff03ff7812 */ /* 0x000fc8000782c0ff */
[----:B------:R-:W-:-:S13]  /*0af0*/  PLOP3.LUT P0, PT, P0, P1, PT, 0x2f, 0xf2 ;  /* 0x0000000000f2781c */ /* 0x000fda0000702577 */
[----:B------:R-:W-:Y:S05]  /*0b00*/  @P0 BRA `(.L_x_7) ;  /* 0x0000000000f80947 */ /* 0x000fea0003800000 */
[----:B------:R-:W-:Y:S02]  /*0b10*/  ISETP.GE.AND P0, PT, R5, RZ, PT ;  /* 0x000000ff0500720c */ /* 0x000fe40003f06270 */
[----:B------:R-:W-:-:S11]  /*0b20*/  ISETP.GE.AND P1, PT, R6, RZ, PT ;  /* 0x000000ff0600720c */ /* 0x000fd60003f26270 */
[----:B------:R-:W-:Y:S02]  /*0b30*/  @P0 IMAD.MOV.U32 R4, RZ, RZ, RZ ;  /* 0x000000ffff040224 */ /* 0x000fe400078e00ff */
[----:B------:R-:W-:Y:S01]  /*0b40*/  @!P0 FFMA R0, R0, 1.84467440737095516160e+19, RZ ;  /* 0x5f80000000008823 */ /* 0x000fe200000000ff */
[----:B------:R-:W-:Y:S02]  /*0b50*/  @!P0 IMAD.MOV.U32 R4, RZ, RZ, -0x40 ;  /* 0xffffffc0ff048424 */ /* 0x000fe400078e00ff */
[----:B------:R-:W-:-:S03]  /*0b60*/  @!P1 FFMA R3, R3, 1.84467440737095516160e+19, RZ ;  /* 0x5f80000003039823 */ /* 0x000fc600000000ff */
[----:B------:R-:W-:-:S07]  /*0b70*/  @!P1 IADD3 R4, PT, PT, R4, 0x40, RZ ;  /* 0x0000004004049810 */ /* 0x000fce0007ffe0ff */
.L_x_3:
[----:B------:R-:W-:-:S05]  /*0b80*/  LEA R6, R14, 0xc0800000, 0x17 ;  /* 0xc08000000e067811 */ /* 0x000fca00078eb8ff */
[----:B------:R-:W-:Y:S02]  /*0b90*/  IMAD.IADD R6, R3, 0x1, -R6 ;  /* 0x0000000103067824 */ /* 0x000fe400078e0a06 */
[----:B------:R-:W-:Y:S02]  /*0ba0*/  VIADD R3, R8, 0xffffff81 ;  /* 0xffffff8108037836 */ /* 0x000fe40000000000 */
[----:B------:R-:W0:Y:S01]  /*0bb0*/  MUFU.RCP R5, R6 ;  /* 0x0000000600057308 */ /* 0x000e220000001000 */
[----:B------:R-:W-:Y:S01]  /*0bc0*/  FADD.FTZ R7, -R6, -RZ ;  /* 0x800000ff06077221 */ /* 0x000fe20000010100 */
[----:B------:R-:W-:-:S03]  /*0bd0*/  IMAD R0, R3, -0x800000, R0 ;  /* 0xff80000003007824 */ /* 0x000fc600078e0200 */
[----:B0-----:R-:W-:-:S04]  /*0be0*/  FFMA R8, R5, R7, 1 ;  /* 0x3f80000005087423 */ /* 0x001fc80000000007 */
[----:B------:R-:W-:-:S04]  /*0bf0*/  FFMA R16, R5, R8, R5 ;  /* 0x0000000805107223 */ /* 0x000fc80000000005 */
[----:B------:R-:W-:-:S04]  /*0c00*/  FFMA R5, R0, R16, RZ ;  /* 0x0000001000057223 */ /* 0x000fc800000000ff */
[----:B------:R-:W-:-:S04]  /*0c10*/  FFMA R8, R7, R5, R0 ;  /* 0x0000000507087223 */ /* 0x000fc80000000000 */
[----:B------:R-:W-:Y:S01]  /*0c20*/  FFMA R9, R16, R8, R5 ;  /* 0x0000000810097223 */ /* 0x000fe20000000005 */
[----:B------:R-:W-:-:S03]  /*0c30*/  IADD3 R5, PT, PT, R3, 0x7f, -R14 ;  /* 0x0000007f03057810 */ /* 0x000fc60007ffe80e */
[----:B------:R-:W-:Y:S02]  /*0c40*/  FFMA R8, R7, R9, R0 ;  /* 0x0000000907087223 */ /* 0x000fe40000000000 */
[----:B------:R-:W-:Y:S02]  /*0c50*/  IMAD.IADD R5, R5, 0x1, R4 ;  /* 0x0000000105057824 */ /* 0x000fe400078e0204 */
[----:B------:R-:W-:-:S05]  /*0c60*/  FFMA R0, R16, R8, R9 ;  /* 0x0000000810007223 */ /* 0x000fca0000000009 */
[----:B------:R-:W-:-:S04]  /*0c70*/  SHF.R.U32.HI R3, RZ, 0x17, R0 ;  /* 0x00000017ff037819 */ /* 0x000fc80000011600 */
[----:B------:R-:W-:-:S05]  /*0c80*/  LOP3.LUT R3, R3, 0xff, RZ, 0xc0, !PT ;  /* 0x000000ff03037812 */ /* 0x000fca00078ec0ff */
[----:B------:R-:W-:-:S04]  /*0c90*/  IMAD.IADD R7, R3, 0x1, R5 ;  /* 0x0000000103077824 */ /* 0x000fc800078e0205 */
[----:B------:R-:W-:-:S05]  /*0ca0*/  VIADD R3, R7, 0xffffffff ;  /* 0xffffffff07037836 */ /* 0x000fca0000000000 */
[----:B------:R-:W-:-:S13]  /*0cb0*/  ISETP.GE.U32.AND P0, PT, R3, 0xfe, PT ;  /* 0x000000fe0300780c */ /* 0x000fda0003f06070 */
[----:B------:R-:W-:Y:S05]  /*0cc0*/  @!P0 BRA `(.L_x_8) ;  /* 0x0000000000808947 */ /* 0x000fea0003800000 */
[----:B------:R-:W-:-:S13]  /*0cd0*/  ISETP.GT.AND P0, PT, R7, 0xfe, PT ;  /* 0x000000fe0700780c */ /* 0x000fda0003f04270 */
[----:B------:R-:W-:Y:S05]  /*0ce0*/  @P0 BRA `(.L_x_9) ;  /* 0x00000000006c0947 */ /* 0x000fea0003800000 */
[----:B------:R-:W-:-:S13]  /*0cf0*/  ISETP.GE.AND P0, PT, R7, 0x1, PT ;  /* 0x000000010700780c */ /* 0x000fda0003f06270 */
[----:B------:R-:W-:Y:S05]  /*0d00*/  @P0 BRA `(.L_x_10) ;  /* 0x0000000000980947 */ /* 0x000fea0003800000 */
[----:B------:R-:W-:Y:S02]  /*0d10*/  ISETP.GE.AND P0, PT, R7, -0x18, PT ;  /* 0xffffffe80700780c */ /* 0x000fe40003f06270 */
[----:B------:R-:W-:-:S11]  /*0d20*/  LOP3.LUT R0, R0, 0x80000000, RZ, 0xc0, !PT ;  /* 0x8000000000007812 */ /* 0x000fd600078ec0ff */
[----:B------:R-:W-:Y:S05]  /*0d30*/  @!P0 BRA `(.L_x_10) ;  /* 0x00000000008c8947 */ /* 0x000fea0003800000 */
[CCC-:B------:R-:W-:Y:S01]  /*0d40*/  FFMA.RZ R3, R16.reuse, R8.reuse, R9.reuse ;  /* 0x0000000810037223 */ /* 0x1c0fe2000000c009 */
[C---:B------:R-:W-:Y:S01]  /*0d50*/  IADD3 R6, PT, PT, R7.reuse, 0x20, RZ ;  /* 0x0000002007067810 */ /* 0x040fe20007ffe0ff */
[CCC-:B------:R-:W-:Y:S01]  /*0d60*/  FFMA.RM R4, R16.reuse, R8.reuse, R9.reuse ;  /* 0x0000000810047223 */ /* 0x1c0fe20000004009 */
[----:B------:R-:W-:Y:S02]  /*0d70*/  ISETP.NE.AND P2, PT, R7, RZ, PT ;  /* 0x000000ff0700720c */ /* 0x000fe40003f45270 */
[----:B------:R-:W-:Y:S01]  /*0d80*/  LOP3.LUT R5, R3, 0x7fffff, RZ, 0xc0, !PT ;  /* 0x007fffff03057812 */ /* 0x000fe200078ec0ff */
[----:B------:R-:W-:Y:S01]  /*0d90*/  FFMA.RP R3, R16, R8, R9 ;  /* 0x0000000810037223 */ /* 0x000fe20000008009 */
[----:B------:R-:W-:Y:S01]  /*0da0*/  ISETP.NE.AND P1, PT, R7, RZ, PT ;  /* 0x000000ff0700720c */ /* 0x000fe20003f25270 */
[----:B------:R-:W-:Y:S01]  /*0db0*/  IMAD.MOV R7, RZ, RZ, -R7 ;  /* 0x000000ffff077224 */ /* 0x000fe200078e0a07 */
[----:B------:R-:W-:Y:S02]  /*0dc0*/  LOP3.LUT R5, R5, 0x800000, RZ, 0xfc, !PT ;  /* 0x0080000005057812 */ /* 0x000fe400078efcff */
[----:B------:R-:W-:-:S02]  /*0dd0*/  FSETP.NEU.FTZ.AND P0, PT, R3, R4, PT ;  /* 0x000000040300720b */ /* 0x000fc40003f1d000 */
[----:B------:R-:W-:Y:S02]  /*0de0*/  SHF.L.U32 R6, R5, R6, RZ ;  /* 0x0000000605067219 */ /* 0x000fe400000006ff */
[----:B------:R-:W-:Y:S02]  /*0df0*/  SEL R4, R7, RZ, P2 ;  /* 0x000000ff07047207 */ /* 0x000fe40001000000 */
[----:B------:R-:W-:Y:S02]  /*0e00*/  ISETP.NE.AND P1, PT, R6, RZ, P1 ;  /* 0x000000ff0600720c */ /* 0x000fe40000f25270 */
[----:B------:R-:W-:Y:S02]  /*0e10*/  SHF.R.U32.HI R4, RZ, R4, R5 ;  /* 0x00000004ff047219 */ /* 0x000fe40000011605 */
[----:B------:R-:W-:Y:S02]  /*0e20*/  PLOP3.LUT P0, PT, P0, P1, PT, 0xf8, 0x8f ;  /* 0x00000000008f781c */ /* 0x000fe40000703f70 */
[----:B------:R-:W-:-:S02]  /*0e30*/  SHF.R.U32.HI R6, RZ, 0x1, R4 ;  /* 0x00000001ff067819 */ /* 0x000fc40000011604 */
[----:B------:R-:W-:-:S04]  /*0e40*/  SEL R3, RZ, 0x1, !P0 ;  /* 0x00000001ff037807 */ /* 0x000fc80004000000 */
[----:B------:R-:W-:-:S04]  /*0e50*/  LOP3.LUT R3, R3, 0x1, R6, 0xf8, !PT ;  /* 0x0000000103037812 */ /* 0x000fc800078ef806 */
[----:B------:R-:W-:-:S05]  /*0e60*/  LOP3.LUT R3, R3, R4, RZ, 0xc0, !PT ;  /* 0x0000000403037212 */ /* 0x000fca00078ec0ff */
[----:B------:R-:W-:-:S05]  /*0e70*/  IMAD.IADD R3, R6, 0x1, R3 ;  /* 0x0000000106037824 */ /* 0x000fca00078e0203 */
[----:B------:R-:W-:Y:S01]  /*0e80*/  LOP3.LUT R0, R3, R0, RZ, 0xfc, !PT ;  /* 0x0000000003007212 */ /* 0x000fe200078efcff */
[----:B------:R-:W-:Y:S06]  /*0e90*/  BRA `(.L_x_10) ;  /* 0x0000000000347947 */ /* 0x000fec0003800000 */
.L_x_9:
[----:B------:R-:W-:-:S04]  /*0ea0*/  LOP3.LUT R0, R0, 0x80000000, RZ, 0xc0, !PT ;  /* 0x8000000000007812 */ /* 0x000fc800078ec0ff */
[----:B------:R-:W-:Y:S01]  /*0eb0*/  LOP3.LUT R0, R0, 0x7f800000, RZ, 0xfc, !PT ;  /* 0x7f80000000007812 */ /* 0x000fe200078efcff */
[----:B------:R-:W-:Y:S06]  /*0ec0*/  BRA `(.L_x_10) ;  /* 0x0000000000287947 */ /* 0x000fec0003800000 */
.L_x_8:
[----:B------:R-:W-:Y:S01]  /*0ed0*/  IMAD R0, R5, 0x800000, R0 ;  /* 0x0080000005007824 */ /* 0x000fe200078e0200 */
[----:B------:R-:W-:Y:S06]  /*0ee0*/  BRA `(.L_x_10) ;  /* 0x0000000000207947 */ /* 0x000fec0003800000 */
.L_x_7:
[----:B------:R-:W-:-:S04]  /*0ef0*/  LOP3.LUT R0, R3, 0x80000000, R0, 0x48, !PT ;  /* 0x8000000003007812 */ /* 0x000fc800078e4800 */
[----:B------:R-:W-:Y:S01]  /*0f00*/  LOP3.LUT R0, R0, 0x7f800000, RZ, 0xfc, !PT ;  /* 0x7f80000000007812 */ /* 0x000fe200078efcff */
[----:B------:R-:W-:Y:S06]  /*0f10*/  BRA `(.L_x_10) ;  /* 0x0000000000147947 */ /* 0x000fec0003800000 */
.L_x_6:
[----:B------:R-:W-:Y:S01]  /*0f20*/  LOP3.LUT R0, R3, 0x80000000, R0, 0x48, !PT ;  /* 0x8000000003007812 */ /* 0x000fe200078e4800 */
[----:B------:R-:W-:Y:S06]  /*0f30*/  BRA `(.L_x_10) ;  /* 0x00000000000c7947 */ /* 0x000fec0003800000 */
.L_x_5:
[----:B------:R-:W0:Y:S01]  /*0f40*/  MUFU.RSQ R0, -QNAN ;  /* 0xffc0000000007908 */ /* 0x000e220000001400 */
[----:B------:R-:W-:Y:S05]  /*0f50*/  BRA `(.L_x_10) ;  /* 0x0000000000047947 */ /* 0x000fea0003800000 */
.L_x_4:
[----:B------:R-:W-:-:S07]  /*0f60*/  FADD.FTZ R0, R0, R3 ;  /* 0x0000000300007221 */ /* 0x000fce0000010000 */
.L_x_10:
[----:B------:R-:W-:-:S04]  /*0f70*/  IMAD.MOV.U32 R3, RZ, RZ, 0x0 ;  /* 0x00000000ff037424 */ /* 0x000fc800078e00ff */
[----:B0-----:R-:W-:Y:S05]  /*0f80*/  RET.REL.NODEC R2 `(_Z27scale_image_bilinear_kernelPhS_iiii) ;  /* 0xfffffff0021c7950 */ /* 0x001fea0003c3ffff */
.L_x_11:
        /* <DEDUP_REMOVED lines=15> */
.L_x_43:


//--------------------- .text._Z21scale_image_cn_kernelPKhiiPhii --------------------------
	.section	.text._Z21scale_image_cn_kernelPKhiiPhii,"ax",@progbits
	.align	128
        .global         _Z21scale_image_cn_kernelPKhiiPhii
        .type           _Z21scale_image_cn_kernelPKhiiPhii,@function
        .size           _Z21scale_image_cn_kernelPKhiiPhii,(.L_x_50 - _Z21scale_image_cn_kernelPKhiiPhii)
        .other          _Z21scale_image_cn_kernelPKhiiPhii,@"STO_CUDA_ENTRY STV_DEFAULT"
_Z21scale_image_cn_kernelPKhiiPhii:
.text._Z21scale_image_cn_kernelPKhiiPhii:
[----:B------:R-:W-:Y:S01]  /*0000*/  LDC R1, c[0x0][0x37c] ;  /* 0x0000df00ff017b82 */ /* 0x000fe20000000800 */
[----:B------:R-:W0:Y:S07]  /*0010*/  S2R R7, SR_TID.Y ;  /* 0x0000000000077919 */ /* 0x000e2e0000002200 */
[----:B------:R-:W1:Y:S01]  /*0020*/  LDC R5, c[0x0][0x360] ;  /* 0x0000d800ff057b82 */ /* 0x000e620000000800 */
[----:B------:R-:W1:Y:S07]  /*0030*/  S2R R4, SR_TID.X ;  /* 0x0000000000047919 */ /* 0x000e6e0000002100 */
[----:B------:R-:W0:Y:S08]  /*0040*/  S2UR UR5, SR_CTAID.Y ;  /* 0x00000000000579c3 */ /* 0x000e300000002600 */
[----:B------:R-:W0:Y:S08]  /*0050*/  LDC R0, c[0x0][0x364] ;  /* 0x0000d900ff007b82 */ /* 0x000e300000000800 */
[----:B------:R-:W1:Y:S08]  /*0060*/  S2UR UR4, SR_CTAID.X ;  /* 0x00000000000479c3 */ /* 0x000e700000002500 */
[----:B------:R-:W2:Y:S01]  /*0070*/  LDC.64 R2, c[0x0][0x398] ;  /* 0x0000e600ff027b82 */ /* 0x000ea20000000a00 */
[----:B0-----:R-:W-:-:S02]  /*0080*/  IMAD R0, R0, UR5, R7 ;  /* 0x0000000500007c24 */ /* 0x001fc4000f8e0207 */
[----:B-1----:R-:W-:-:S03]  /*0090*/  IMAD R5, R5, UR4, R4 ;  /* 0x0000000405057c24 */ /* 0x002fc6000f8e0204 */
[----:B--2---:R-:W-:-:S04]  /*00a0*/  ISETP.GE.AND P0, PT, R0, R3, PT ;  /* 0x000000030000720c */ /* 0x004fc80003f06270 */
[----:B------:R-:W-:-:S13]  /*00b0*/  ISETP.GE.OR P0, PT, R5, R2, P0 ;  /* 0x000000020500720c */ /* 0x000fda0000706670 */
[----:B------:R-:W-:Y:S05]  /*00c0*/  @P0 EXIT ;  /* 0x000000000000094d */ /* 0x000fea0003800000 */
[----:B------:R-:W-:Y:S01]  /*00d0*/  IABS R4, R3 ;  /* 0x0000000300047213 */ /* 0x000fe20000000000 */
[----:B------:R-:W0:Y:S01]  /*00e0*/  LDCU UR5, c[0x0][0x38c] ;  /* 0x00007180ff0577ac */ /* 0x000e220008000800 */
[----:B------:R-:W-:Y:S02]  /*00f0*/  IABS R6, R2 ;  /* 0x0000000200067213 */ /* 0x000fe40000000000 */
[----:B------:R-:W1:Y:S01]  /*0100*/  I2F.RP R12, R4 ;  /* 0x00000004000c7306 */ /* 0x000e620000209400 */
[----:B------:R-:W2:Y:S01]  /*0110*/  LDCU UR4, c[0x0][0x388] ;  /* 0x00007100ff0477ac */ /* 0x000ea20008000800 */
[----:B------:R-:W3:Y:S06]  /*0120*/  LDCU.64 UR6, c[0x0][0x380] ;  /* 0x00007000ff0677ac */ /* 0x000eec0008000a00 */
[----:B------:R-:W4:Y:S08]  /*0130*/  I2F.RP R7, R6 ;  /* 0x0000000600077306 */ /* 0x000f300000209400 */
[----:B-1----:R-:W1:Y:S08]  /*0140*/  MUFU.RCP R12, R12 ;  /* 0x0000000c000c7308 */ /* 0x002e700000001000 */
[----:B----4-:R-:W4:Y:S01]  /*0150*/  MUFU.RCP R7, R7 ;  /* 0x0000000700077308 */ /* 0x010f220000001000 */
[----:B-1----:R-:W-:-:S02]  /*0160*/  VIADD R10, R12, 0xffffffe ;  /* 0x0ffffffe0c0a7836 */ /* 0x002fc40000000000 */
[----:B0-----:R-:W-:-:S05]  /*0170*/  IMAD R12, R0, UR5, RZ ;  /* 0x00000005000c7c24 */ /* 0x001fca000f8e02ff */
[----:B------:R0:W1:Y:S01]  /*0180*/  F2I.FTZ.U32.TRUNC.NTZ R11, R10 ;  /* 0x0000000a000b7305 */ /* 0x000062000021f000 */
[----:B------:R-:W-:Y:S01]  /*0190*/  IABS R14, R12 ;  /* 0x0000000c000e7213 */ /* 0x000fe20000000000 */
[----:B----4-:R-:W-:Y:S01]  /*01a0*/  VIADD R8, R7, 0xffffffe ;  /* 0x0ffffffe07087836 */ /* 0x010fe20000000000 */
[----:B------:R-:W-:Y:S01]  /*01b0*/  LOP3.LUT R12, R12, R3, RZ, 0x3c, !PT ;  /* 0x000000030c0c7212 */ /* 0x000fe200078e3cff */
[----:B--2---:R-:W-:-:S04]  /*01c0*/  IMAD R7, R5, UR4, RZ ;  /* 0x0000000405077c24 */ /* 0x004fc8000f8e02ff */
[----:B------:R2:W4:Y:S01]  /*01d0*/  F2I.FTZ.U32.TRUNC.NTZ R9, R8 ;  /* 0x0000000800097305 */ /* 0x000522000021f000 */
[----:B0-----:R-:W-:Y:S01]  /*01e0*/  IMAD.MOV.U32 R10, RZ, RZ, RZ ;  /* 0x000000ffff0a7224 */ /* 0x001fe200078e00ff */
[----:B------:R-:W-:Y:S02]  /*01f0*/  ISETP.GE.AND P2, PT, R12, RZ, PT ;  /* 0x000000ff0c00720c */ /* 0x000fe40003f46270 */
[----:B-1----:R-:W-:Y:S01]  /*0200*/  IADD3 R13, PT, PT, RZ, -R11, RZ ;  /* 0x8000000bff0d7210 */ /* 0x002fe20007ffe0ff */
[----:B--2---:R-:W-:-:S04]  /*0210*/  HFMA2 R8, -RZ, RZ, 0, 0 ;  /* 0x00000000ff087431 */ /* 0x004fc800000001ff */
[----:B------:R-:W-:Y:S02]  /*0220*/  IMAD R13, R13, R4, RZ ;  /* 0x000000040d0d7224 */ /* 0x000fe400078e02ff */
[----:B----4-:R-:W-:Y:S02]  /*0230*/  IMAD.MOV R15, RZ, RZ, -R9 ;  /* 0x000000ffff0f7224 */ /* 0x010fe400078e0a09 */
[----:B------:R-:W-:Y:S01]  /*0240*/  IMAD.HI.U32 R10, R11, R13, R10 ;  /* 0x0000000d0b0a7227 */ /* 0x000fe200078e000a */
[----:B------:R-:W-:Y:S02]  /*0250*/  IABS R13, R7 ;  /* 0x00000007000d7213 */ /* 0x000fe40000000000 */
[----:B------:R-:W-:Y:S01]  /*0260*/  LOP3.LUT R7, R7, R2, RZ, 0x3c, !PT ;  /* 0x0000000207077212 */ /* 0x000fe200078e3cff */
[----:B------:R-:W-:-:S03]  /*0270*/  IMAD R11, R15, R6, RZ ;  /* 0x000000060f0b7224 */ /* 0x000fc600078e02ff */
[----:B------:R-:W-:Y:S01]  /*0280*/  ISETP.GE.AND P3, PT, R7, RZ, PT ;  /* 0x000000ff0700720c */ /* 0x000fe20003f66270 */
[----:B------:R-:W-:-:S04]  /*0290*/  IMAD.HI.U32 R8, R9, R11, R8 ;  /* 0x0000000b09087227 */ /* 0x000fc800078e0008 */
[----:B------:R-:W-:Y:S02]  /*02a0*/  IMAD.MOV.U32 R11, RZ, RZ, R14 ;  /* 0x000000ffff0b7224 */ /* 0x000fe400078e000e */
[----:B------:R-:W-:Y:S02]  /*02b0*/  IMAD.MOV.U32 R9, RZ, RZ, R13 ;  /* 0x000000ffff097224 */ /* 0x000fe400078e000d */
[----:B------:R-:W-:-:S04]  /*02c0*/  IMAD.HI.U32 R10, R10, R11, RZ ;  /* 0x0000000b0a0a7227 */ /* 0x000fc800078e00ff */
[----:B------:R-:W-:Y:S01]  /*02d0*/  IMAD.HI.U32 R8, R8, R9, RZ ;  /* 0x0000000908087227 */ /* 0x000fe200078e00ff */
[----:B------:R-:W-:-:S03]  /*02e0*/  IADD3 R14, PT, PT, -R10, RZ, RZ ;  /* 0x000000ff0a0e7210 */ /* 0x000fc60007ffe1ff */
[----:B------:R-:W-:Y:S02]  /*02f0*/  IMAD.MOV R13, RZ, RZ, -R8 ;  /* 0x000000ffff0d7224 */ /* 0x000fe400078e0a08 */
[----:B------:R-:W-:Y:S02]  /*0300*/  IMAD R11, R4, R14, R11 ;  /* 0x0000000e040b7224 */ /* 0x000fe400078e020b */
[----:B------:R-:W-:-:S03]  /*0310*/  IMAD R9, R6, R13, R9 ;  /* 0x0000000d06097224 */ /* 0x000fc600078e0209 */
[----:B------:R-:W-:Y:S02]  /*0320*/  ISETP.GT.U32.AND P5, PT, R4, R11, PT ;  /* 0x0000000b0400720c */ /* 0x000fe40003fa4070 */
[----:B------:R-:W-:-:S11]  /*0330*/  ISETP.GT.U32.AND P4, PT, R6, R9, PT ;  /* 0x000000090600720c */ /* 0x000fd60003f84070 */
[----:B------:R-:W-:Y:S02]  /*0340*/  @!P5 IMAD.IADD R11, R11, 0x1, -R4 ;  /* 0x000000010b0bd824 */ /* 0x000fe400078e0a04 */
[----:B------:R-:W-:Y:S01]  /*0350*/  @!P4 IADD3 R9, PT, PT, R9, -R6, RZ ;  /* 0x800000060909c210 */ /* 0x000fe20007ffe0ff */
[----:B------:R-:W-:Y:S01]  /*0360*/  @!P5 VIADD R10, R10, 0x1 ;  /* 0x000000010a0ad836 */ /* 0x000fe20000000000 */
[----:B------:R-:W-:Y:S01]  /*0370*/  ISETP.NE.AND P5, PT, R3, RZ, PT ;  /* 0x000000ff0300720c */ /* 0x000fe20003fa5270 */
[----:B------:R-:W-:Y:S01]  /*0380*/  @!P4 VIADD R8, R8, 0x1 ;  /* 0x000000010808c836 */ /* 0x000fe20000000000 */
[----:B------:R-:W-:Y:S02]  /*0390*/  ISETP.GE.U32.AND P0, PT, R11, R4, PT ;  /* 0x000000040b00720c */ /* 0x000fe40003f06070 */
[----:B------:R-:W-:Y:S02]  /*03a0*/  ISETP.GE.U32.AND P1, PT, R9, R6, PT ;  /* 0x000000060900720c */ /* 0x000fe40003f26070 */
[----:B------:R-:W-:-:S09]  /*03b0*/  ISETP.NE.AND P4, PT, R2, RZ, PT ;  /* 0x000000ff0200720c */ /* 0x000fd20003f85270 */
[----:B------:R-:W-:Y:S02]  /*03c0*/  @P0 IADD3 R10, PT, PT, R10, 0x1, RZ ;  /* 0x000000010a0a0810 */ /* 0x000fe40007ffe0ff */
[----:B------:R-:W-:-:S03]  /*03d0*/  @P1 VIADD R8, R8, 0x1 ;  /* 0x0000000108081836 */ /* 0x000fc60000000000 */
[----:B------:R-:W-:Y:S01]  /*03e0*/  @!P2 IMAD.MOV R10, RZ, RZ, -R10 ;  /* 0x000000ffff0aa224 */ /* 0x000fe200078e0a0a */
[----:B------:R-:W-:Y:S02]  /*03f0*/  @!P5 LOP3.LUT R10, RZ, R3, RZ, 0x33, !PT ;  /* 0x00000003ff0ad212 */ /* 0x000fe400078e33ff */
[----:B------:R-:W-:Y:S02]  /*0400*/  @!P3 IADD3 R8, PT, PT, -R8, RZ, RZ ;  /* 0x000000ff0808b210 */ /* 0x000fe40007ffe1ff */
[----:B------:R-:W-:-:S05]  /*0410*/  @!P4 LOP3.LUT R8, RZ, R2, RZ, 0x33, !PT ;  /* 0x00000002ff08c212 */ /* 0x000fca00078e33ff */
[----:B------:R-:W-:Y:S01]  /*0420*/  IMAD R10, R10, UR4, R8 ;  /* 0x000000040a0a7c24 */ /* 0x000fe2000f8e0208 */
[----:B------:R-:W0:Y:S03]  /*0430*/  LDCU.64 UR4, c[0x0][0x358] ;  /* 0x00006b00ff0477ac */ /* 0x000e260008000a00 */
[----:B------:R-:W-:-:S05]  /*0440*/  IMAD.SHL.U32 R10, R10, 0x4, RZ ;  /* 0x000000040a0a7824 */ /* 0x000fca00078e00ff */
[----:B---3--:R-:W-:-:S04]  /*0450*/  IADD3 R6, P0, PT, R10, UR6, RZ ;  /* 0x000000060a067c10 */ /* 0x008fc8000ff1e0ff */
[----:B------:R-:W-:Y:S01]  /*0460*/  LEA.HI.X.SX32 R7, R10, UR7, 0x1, P0 ;  /* 0x000000070a077c11 */ /* 0x000fe200080f0eff */
[----:B------:R-:W1:Y:S04]  /*0470*/  LDCU.64 UR6, c[0x0][0x390] ;  /* 0x00007200ff0677ac */ /* 0x000e680008000a00 */
[----:B0-----:R-:W2:Y:S01]  /*0480*/  LDG.E.U8 R9, desc[UR4][R6.64] ;  /* 0x0000000406097981 */ /* 0x001ea2000c1e1100 */
[----:B------:R-:W-:-:S05]  /*0490*/  IMAD R0, R0, R2, R5 ;  /* 0x0000000200007224 */ /* 0x000fca00078e0205 */
[----:B------:R-:W-:-:S04]  /*04a0*/  SHF.L.U32 R0, R0, 0x2, RZ ;  /* 0x0000000200007819 */ /* 0x000fc800000006ff */
[----:B-1----:R-:W-:-:S04]  /*04b0*/  IADD3 R2, P0, PT, R0, UR6, RZ ;  /* 0x0000000600027c10 */ /* 0x002fc8000ff1e0ff */
[----:B------:R-:W-:-:S05]  /*04c0*/  LEA.HI.X.SX32 R3, R0, UR7, 0x1, P0 ;  /* 0x0000000700037c11 */ /* 0x000fca00080f0eff */
[----:B--2---:R-:W-:Y:S04]  /*04d0*/  STG.E.U8 desc[UR4][R2.64], R9 ;  /* 0x0000000902007986 */ /* 0x004fe8000c101104 */
[----:B------:R-:W2:Y:S04]  /*04e0*/  LDG.E.U8 R5, desc[UR4][R6.64+0x1] ;  /* 0x0000010406057981 */ /* 0x000ea8000c1e1100 */
[----:B--2---:R-:W-:Y:S04]  /*04f0*/  STG.E.U8 desc[UR4][R2.64+0x1], R5 ;  /* 0x0000010502007986 */ /* 0x004fe8000c101104 */
[----:B------:R-:W2:Y:S04]  /*0500*/  LDG.E.U8 R11, desc[UR4][R6.64+0x2] ;  /* 0x00000204060b7981 */ /* 0x000ea8000c1e1100 */
[----:B--2---:R-:W-:Y:S04]  /*0510*/  STG.E.U8 desc[UR4][R2.64+0x2], R11 ;  /* 0x0000020b02007986 */ /* 0x004fe8000c101104 */
[----:B------:R-:W2:Y:S04]  /*0520*/  LDG.E.U8 R13, desc[UR4][R6.64+0x3] ;  /* 0x00000304060d7981 */ /* 0x000ea8000c1e1100 */
[----:B--2---:R-:W-:Y:S01]  /*0530*/  STG.E.U8 desc[UR4][R2.64+0x3], R13 ;  /* 0x0000030d02007986 */ /* 0x004fe2000c101104 */
[----:B------:R-:W-:Y:S05]  /*0540*/  EXIT ;  /* 0x000000000000794d */ /* 0x000fea0003800000 */
.L_x_12:
        /* <DEDUP_REMOVED lines=11> */
.L_x_50:


//--------------------- .text._Z22compute_flow_magnitudePKfS0_Pfii --------------------------
	.section	.text._Z22compute_flow_magnitudePKfS0_Pfii,"ax",@progbits
	.align	128
        .global         _Z22compute_flow_magnitudePKfS0_Pfii
        .type           _Z22compute_flow_magnitudePKfS0_Pfii,@function
        .size           _Z22compute_flow_magnitudePKfS0_Pfii,(.L_x_44 - _Z22compute_flow_magnitudePKfS0_Pfii)
        .other          _Z22compute_flow_magnitudePKfS0_Pfii,@"STO_CUDA_ENTRY STV_DEFAULT"
_Z22compute_flow_magnitudePKfS0_Pfii:
.text._Z22compute_flow_magnitudePKfS0_Pfii:
        /* <DEDUP_REMOVED lines=13> */
[----:B------:R-:W0:Y:S01]  /*00d0*/  LDC.64 R6, c[0x0][0x388] ;  /* 0x0000e200ff067b82 */ /* 0x000e220000000a00 */
[----:B------:R-:W1:Y:S01]  /*00e0*/  LDCU.64 UR4, c[0x0][0x358] ;  /* 0x00006b00ff0477ac */ /* 0x000e620008000a00 */
[----:B------:R-:W-:-:S06]  /*00f0*/  IMAD R2, R3, UR6, R2 ;  /* 0x0000000603027c24 */ /* 0x000fcc000f8e0202 */
[----:B------:R-:W2:Y:S01]  /*0100*/  LDC.64 R4, c[0x0][0x380] ;  /* 0x0000e000ff047b82 */ /* 0x000ea20000000a00 */
[----:B0-----:R-:W-:-:S06]  /*0110*/  IMAD.WIDE R6, R2, 0x4, R6 ;  /* 0x0000000402067825 */ /* 0x001fcc00078e0206 */
[----:B-1----:R-:W3:Y:S01]  /*0120*/  LDG.E R6, desc[UR4][R6.64] ;  /* 0x0000000406067981 */ /* 0x002ee2000c1e1900 */
[----:B--2---:R-:W-:-:S06]  /*0130*/  IMAD.WIDE R4, R2, 0x4, R4 ;  /* 0x0000000402047825 */ /* 0x004fcc00078e0204 */
[----:B------:R-:W2:Y:S01]  /*0140*/  LDG.E R4, desc[UR4][R4.64] ;  /* 0x0000000404047981 */ /* 0x000ea2000c1e1900 */
[----:B------:R-:W-:Y:S01]  /*0150*/  BSSY.RECONVERGENT B0, `(.L_x_13) ;  /* 0x000000f000007945 */ /* 0x000fe20003800200 */
[----:B---3--:R-:W-:-:S04]  /*0160*/  FMUL R3, R6, R6 ;  /* 0x0000000606037220 */ /* 0x008fc80000400000 */
[----:B--2---:R-:W-:-:S05]  /*0170*/  FFMA R0, R4, R4, R3 ;  /* 0x0000000404007223 */ /* 0x004fca0000000003 */
[----:B------:R-:W-:Y:S01]  /*0180*/  IADD3 R8, PT, PT, R0, -0xd000000, RZ ;  /* 0xf300000000087810 */ /* 0x000fe20007ffe0ff */
[----:B------:R0:W1:Y:S03]  /*0190*/  MUFU.RSQ R3, R0 ;  /* 0x0000000000037308 */ /* 0x0000660000001400 */
[----:B------:R-:W-:-:S13]  /*01a0*/  ISETP.GT.U32.AND P0, PT, R8, 0x727fffff, PT ;  /* 0x727fffff0800780c */ /* 0x000fda0003f04070 */
[----:B0-----:R-:W-:Y:S05]  /*01b0*/  @!P0 BRA `(.L_x_14) ;  /* 0x0000000000108947 */ /* 0x001fea0003800000 */
[----:B------:R-:W-:-:S07]  /*01c0*/  MOV R8, 0x1e0 ;  /* 0x000001e000087802 */ /* 0x000fce0000000f00 */
[----:B-1----:R-:W-:Y:S05]  /*01d0*/  CALL.REL.NOINC `($__internal_1_$__cuda_sm20_sqrt_rn_f32_slowpath) ;  /* 0x0000000000347944 */ /* 0x002fea0003c00000 */
[----:B------:R-:W-:Y:S01]  /*01e0*/  MOV R0, R3 ;  /* 0x0000000300007202 */ /* 0x000fe20000000f00 */
[----:B------:R-:W-:Y:S06]  /*01f0*/  BRA `(.L_x_15) ;  /* 0x0000000000107947 */ /* 0x000fec0003800000 */
.L_x_14:
[----:B-1----:R-:W-:Y:S01]  /*0200*/  FMUL.FTZ R5, R0, R3 ;  /* 0x0000000300057220 */ /* 0x002fe20000410000 */
[----:B------:R-:W-:-:S03]  /*0210*/  FMUL.FTZ R3, R3, 0.5 ;  /* 0x3f00000003037820 */ /* 0x000fc60000410000 */
[----:B------:R-:W-:-:S04]  /*0220*/  FFMA R0, -R5, R5, R0 ;  /* 0x0000000505007223 */ /* 0x000fc80000000100 */
[----:B------:R-:W-:-:S07]  /*0230*/  FFMA R0, R0, R3, R5 ;  /* 0x0000000300007223 */ /* 0x000fce0000000005 */
.L_x_15:
[----:B------:R-:W-:Y:S05]  /*0240*/  BSYNC.RECONVERGENT B0 ;  /* 0x0000000000007941 */ /* 0x000fea0003800200 */
.L_x_13:
[----:B------:R-:W0:Y:S01]  /*0250*/  LDC.64 R4, c[0x0][0x390] ;  /* 0x0000e400ff047b82 */ /* 0x000e220000000a00 */
[----:B------:R-:W-:Y:S01]  /*0260*/  FSETP.GEU.AND P0, PT, R0, 2, PT ;  /* 0x400000000000780b */ /* 0x000fe20003f0e000 */
[----:B0-----:R-:W-:-:S03]  /*0270*/  IMAD.WIDE R2, R2, 0x4, R4 ;  /* 0x0000000402027825 */ /* 0x001fc600078e0204 */
[----:B------:R-:W-:-:S05]  /*0280*/  FSEL R5, R0, RZ, P0 ;  /* 0x000000ff00057208 */ /* 0x000fca0000000000 */
[----:B------:R-:W-:Y:S01]  /*0290*/  STG.E desc[UR4][R2.64], R5 ;  /* 0x0000000502007986 */ /* 0x000fe2000c101904 */
[----:B------:R-:W-:Y:S05]  /*02a0*/  EXIT ;  /* 0x000000000000794d */ /* 0x000fea0003800000 */
        .weak           $__internal_1_$__cuda_sm20_sqrt_rn_f32_slowpath
        .type           $__internal_1_$__cuda_sm20_sqrt_rn_f32_slowpath,@function
        .size           $__internal_1_$__cuda_sm20_sqrt_rn_f32_slowpath,(.L_x_44 - $__internal_1_$__cuda_sm20_sqrt_rn_f32_slowpath)
$__internal_1_$__cuda_sm20_sqrt_rn_f32_slowpath:
[----:B------:R-:W-:-:S13]  /*02b0*/  LOP3.LUT P0, RZ, R0, 0x7fffffff, RZ, 0xc0, !PT ;  /* 0x7fffffff00ff7812 */ /* 0x000fda000780c0ff */
[----:B------:R-:W-:Y:S01]  /*02c0*/  @!P0 MOV R3, R0 ;  /* 0x0000000000038202 */ /* 0x000fe20000000f00 */
[----:B------:R-:W-:Y:S06]  /*02d0*/  @!P0 BRA `(.L_x_16) ;  /* 0x0000000000408947 */ /* 0x000fec0003800000 */
[----:B------:R-:W-:-:S13]  /*02e0*/  FSETP.GEU.FTZ.AND P0, PT, R0, RZ, PT ;  /* 0x000000ff0000720b */ /* 0x000fda0003f1e000 */
[----:B------:R-:W-:Y:S01]  /*02f0*/  @!P0 MOV R3, 0x7fffffff ;  /* 0x7fffffff00038802 */ /* 0x000fe20000000f00 */
[----:B------:R-:W-:Y:S06]  /*0300*/  @!P0 BRA `(.L_x_16) ;  /* 0x0000000000348947 */ /* 0x000fec0003800000 */
[----:B------:R-:W-:-:S13]  /*0310*/  FSETP.GTU.FTZ.AND P0, PT, |R0|, +INF , PT ;  /* 0x7f8000000000780b */ /* 0x000fda0003f1c200 */
[----:B------:R-:W-:Y:S01]  /*0320*/  @P0 FADD.FTZ R3, R0, 1 ;  /* 0x3f80000000030421 */ /* 0x000fe20000010000 */
[----:B------:R-:W-:Y:S06]  /*0330*/  @P0 BRA `(.L_x_16) ;  /* 0x0000000000280947 */ /* 0x000fec0003800000 */
[----:B------:R-:W-:-:S13]  /*0340*/  FSETP.NEU.FTZ.AND P0, PT, |R0|, +INF , PT ;  /* 0x7f8000000000780b */ /* 0x000fda0003f1d200 */
[----:B------:R-:W-:-:S04]  /*0350*/  @P0 FFMA R4, R0, 1.84467440737095516160e+19, RZ ;  /* 0x5f80000000040823 */ /* 0x000fc800000000ff */
[----:B------:R-:W0:Y:S02]  /*0360*/  @P0 MUFU.RSQ R3, R4 ;  /* 0x0000000400030308 */ /* 0x000e240000001400 */
[----:B0-----:R-:W-:Y:S01]  /*0370*/  @P0 FMUL.FTZ R5, R4, R3 ;  /* 0x0000000304050220 */ /* 0x001fe20000410000 */
[----:B------:R-:W-:Y:S01]  /*0380*/  @P0 FMUL.FTZ R7, R3, 0.5 ;  /* 0x3f00000003070820 */ /* 0x000fe20000410000 */
[----:B------:R-:W-:Y:S02]  /*0390*/  @!P0 MOV R3, R0 ;  /* 0x0000000000038202 */ /* 0x000fe40000000f00 */
[----:B------:R-:W-:-:S04]  /*03a0*/  @P0 FADD.FTZ R6, -R5, -RZ ;  /* 0x800000ff05060221 */ /* 0x000fc80000010100 */
[----:B------:R-:W-:-:S04]  /*03b0*/  @P0 FFMA R6, R5, R6, R4 ;  /* 0x0000000605060223 */ /* 0x000fc80000000004 */
[----:B------:R-:W-:-:S04]  /*03c0*/  @P0 FFMA R6, R6, R7, R5 ;  /* 0x0000000706060223 */ /* 0x000fc80000000005 */
[----:B------:R-:W-:-:S07]  /*03d0*/  @P0 FMUL.FTZ R3, R6, 2.3283064365386962891e-10 ;  /* 0x2f80000006030820 */ /* 0x000fce0000410000 */
.L_x_16:
[----:B------:R-:W-:Y:S01]  /*03e0*/  HFMA2 R5, -RZ, RZ, 0, 0 ;  /* 0x00000000ff057431 */ /* 0x000fe200000001ff */
[----:B------:R-:W-:-:S04]  /*03f0*/  MOV R4, R8 ;  /* 0x0000000800047202 */ /* 0x000fc80000000f00 */
[----:B------:R-:W-:Y:S05]  /*0400*/  RET.REL.NODEC R4 `(_Z22compute_flow_magnitudePKfS0_Pfii) ;  /* 0xfffffff804fc7950 */ /* 0x000fea0003c3ffff */
.L_x_17:
        /* <DEDUP_REMOVED lines=15> */
.L_x_44:


//--------------------- .text._Z9update_uvPKfS0_S0_S0_S0_PfS1_fii --------------------------
	.section	.text._Z9update_uvPKfS0_S0_S0_S0_PfS1_fii,"ax",@progbits
	.align	128
        .global         _Z9update_uvPKfS0_S0_S0_S0_PfS1_fii
        .type           _Z9update_uvPKfS0_S0_S0_S0_PfS1_fii,@function
        .size           _Z9update_uvPKfS0_S0_S0_S0_PfS1_fii,(.L_x_45 - _Z9update_uvPKfS0_S0_S0_S0_PfS1_fii)
        .other          _Z9update_uvPKfS0_S0_S0_S0_PfS1_fii,@"STO_CUDA_ENTRY STV_DEFAULT"
_Z9update_uvPKfS0_S0_S0_S0_PfS1_fii:
.text._Z9update_uvPKfS0_S0_S0_S0_PfS1_fii:
[----:B------:R-:W-:Y:S01]  /*0000*/  LDC R1, c[0x0][0x37c] ;  /* 0x0000df00ff017b82 */ /* 0x000fe20000000800 */
[----:B------:R-:W0:Y:S07]  /*0010*/  S2R R3, SR_TID.X ;  /* 0x0000000000037919 */ /* 0x000e2e0000002100 */
[----:B------:R-:W0:Y:S01]  /*0020*/  S2UR UR6, SR_CTAID.X ;  /* 0x00000000000679c3 */ /* 0x000e220000002500 */
[----:B------:R-:W1:Y:S01]  /*0030*/  LDCU UR8, c[0x0][0x3bc] ;  /* 0x00007780ff0877ac */ /* 0x000e620008000800 */
[----:B------:R-:W2:Y:S01]  /*0040*/  S2R R5, SR_TID.Y ;  /* 0x0000000000057919 */ /* 0x000ea20000002200 */
[----:B------:R-:W3:Y:S05]  /*0050*/  LDCU UR4, c[0x0][0x3c0] ;  /* 0x00007800ff0477ac */ /* 0x000eea0008000800 */
[----:B------:R-:W0:Y:S08]  /*0060*/  LDC R2, c[0x0][0x360] ;  /* 0x0000d800ff027b82 */ /* 0x000e300000000800 */
[----:B------:R-:W2:Y:S01]  /*0070*/  S2UR UR7, SR_CTAID.Y ;  /* 0x00000000000779c3 */ /* 0x000ea20000002600 */
[----:B-1----:R-:W-:-:S02]  /*0080*/  UIADD3 UR5, UPT, UPT, UR8, -0x1, URZ ;  /* 0xffffffff08057890 */ /* 0x002fc4000fffe0ff */
[----:B---3--:R-:W-:-:S05]  /*0090*/  UIADD3 UR4, UPT, UPT, UR4, -0x1, URZ ;  /* 0xffffffff04047890 */ /* 0x008fca000fffe0ff */
[----:B------:R-:W2:Y:S01]  /*00a0*/  LDC R0, c[0x0][0x364] ;  /* 0x0000d900ff007b82 */ /* 0x000ea20000000800 */
[----:B0-----:R-:W-:-:S05]  /*00b0*/  IMAD R2, R2, UR6, R3 ;  /* 0x0000000602027c24 */ /* 0x001fca000f8e0203 */
[----:B------:R-:W-:-:S04]  /*00c0*/  ISETP.GE.AND P0, PT, R2, UR5, PT ;  /* 0x0000000502007c0c */ /* 0x000fc8000bf06270 */
[----:B------:R-:W-:Y:S01]  /*00d0*/  ISETP.LT.OR P0, PT, R2, 0x1, P0 ;  /* 0x000000010200780c */ /* 0x000fe20000701670 */
[----:B--2---:R-:W-:-:S05]  /*00e0*/  IMAD R3, R0, UR7, R5 ;  /* 0x0000000700037c24 */ /* 0x004fca000f8e0205 */
[----:B------:R-:W-:-:S04]  /*00f0*/  ISETP.EQ.OR P0, PT, R3, RZ, P0 ;  /* 0x000000ff0300720c */ /* 0x000fc80000702670 */
[----:B------:R-:W-:-:S13]  /*0100*/  ISETP.GE.OR P0, PT, R3, UR4, P0 ;  /* 0x0000000403007c0c */ /* 0x000fda0008706670 */
[----:B------:R-:W-:Y:S05]  /*0110*/  @P0 EXIT ;  /* 0x000000000000094d */ /* 0x000fea0003800000 */
[----:B------:R-:W0:Y:S01]  /*0120*/  LDC.64 R6, c[0x0][0x380] ;  /* 0x0000e000ff067b82 */ /* 0x000e220000000a00 */
[----:B------:R-:W1:Y:S01]  /*0130*/  LDCU.64 UR4, c[0x0][0x358] ;  /* 0x00006b00ff0477ac */ /* 0x000e620008000a00 */
[----:B------:R-:W-:-:S06]  /*0140*/  IMAD R2, R3, UR8, R2 ;  /* 0x0000000803027c24 */ /* 0x000fcc000f8e0202 */
[----:B------:R-:W2:Y:S08]  /*0150*/  LDC.64 R8, c[0x0][0x388] ;  /* 0x0000e200ff087b82 */ /* 0x000eb00000000a00 */
[----:B------:R-:W3:Y:S01]  /*0160*/  LDC R3, c[0x0][0x3b8] ;  /* 0x0000ee00ff037b82 */ /* 0x000ee20000000800 */
[----:B0-----:R-:W-:-:S05]  /*0170*/  IMAD.WIDE R6, R2, 0x4, R6 ;  /* 0x0000000402067825 */ /* 0x001fca00078e0206 */
[----:B-1----:R-:W4:Y:S01]  /*0180*/  LDG.E R4, desc[UR4][R6.64] ;  /* 0x0000000406047981 */ /* 0x002f22000c1e1900 */
[----:B--2---:R-:W-:-:S05]  /*0190*/  IMAD.WIDE R8, R2, 0x4, R8 ;  /* 0x0000000402087825 */ /* 0x004fca00078e0208 */
[----:B------:R-:W2:Y:S01]  /*01a0*/  LDG.E R5, desc[UR4][R8.64] ;  /* 0x0000000408057981 */ /* 0x000ea2000c1e1900 */
[----:B----4-:R-:W-:-:S04]  /*01b0*/  FMUL R0, R4, R4 ;  /* 0x0000000404007220 */ /* 0x010fc80000400000 */
[----:B---3--:R-:W-:-:S04]  /*01c0*/  FFMA R0, R3, R3, R0 ;  /* 0x0000000303007223 */ /* 0x008fc80000000000 */
[----:B--2---:R-:W-:-:S05]  /*01d0*/  FFMA R3, R5, R5, R0 ;  /* 0x0000000505037223 */ /* 0x004fca0000000000 */
[----:B------:R-:W-:-:S13]  /*01e0*/  FSETP.NEU.AND P0, PT, R3, RZ, PT ;  /* 0x000000ff0300720b */ /* 0x000fda0003f0d000 */
[----:B------:R-:W-:Y:S05]  /*01f0*/  @!P0 EXIT ;  /* 0x000000000000894d */ /* 0x000fea0003800000 */
[----:B------:R-:W0:Y:S08]  /*0200*/  LDC.64 R10, c[0x0][0x398] ;  /* 0x0000e600ff0a7b82 */ /* 0x000e300000000a00 */
[----:B------:R-:W1:Y:S08]  /*0210*/  LDC.64 R12, c[0x0][0x3a0] ;  /* 0x0000e800ff0c7b82 */ /* 0x000e700000000a00 */
[----:B------:R-:W2:Y:S01]  /*0220*/  LDC.64 R8, c[0x0][0x390] ;  /* 0x0000e400ff087b82 */ /* 0x000ea20000000a00 */
[----:B0-----:R-:W-:-:S05]  /*0230*/  IMAD.WIDE R10, R2, 0x4, R10 ;  /* 0x00000004020a7825 */ /* 0x001fca00078e020a */
[----:B------:R-:W3:Y:S01]  /*0240*/  LDG.E R7, desc[UR4][R10.64] ;  /* 0x000000040a077981 */ /* 0x000ee2000c1e1900 */
[----:B-1----:R-:W-:-:S05]  /*0250*/  IMAD.WIDE R12, R2, 0x4, R12 ;  /* 0x00000004020c7825 */ /* 0x002fca00078e020c */
[----:B------:R-:W4:Y:S01]  /*0260*/  LDG.E R6, desc[UR4][R12.64] ;  /* 0x000000040c067981 */ /* 0x000f22000c1e1900 */
[----:B--2---:R-:W-:-:S05]  /*0270*/  IMAD.WIDE R8, R2, 0x4, R8 ;  /* 0x0000000402087825 */ /* 0x004fca00078e0208 */
[----:B------:R-:W2:Y:S01]  /*0280*/  LDG.E R0, desc[UR4][R8.64] ;  /* 0x0000000408007981 */ /* 0x000ea2000c1e1900 */
[----:B------:R-:W0:Y:S01]  /*0290*/  MUFU.RCP R16, R3 ;  /* 0x0000000300107308 */ /* 0x000e220000001000 */
[----:B------:R-:W-:Y:S01]  /*02a0*/  BSSY.RECONVERGENT B0, `(.L_x_18) ;  /* 0x000000e000007945 */ /* 0x000fe20003800200 */
[----:B0-----:R-:W-:-:S04]  /*02b0*/  FFMA R17, -R3, R16, 1 ;  /* 0x3f80000003117423 */ /* 0x001fc80000000110 */
[----:B------:R-:W-:Y:S01]  /*02c0*/  FFMA R17, R16, R17, R16 ;  /* 0x0000001110117223 */ /* 0x000fe20000000010 */
[----:B---3--:R-:W-:-:S04]  /*02d0*/  FMUL R14, R4, R7 ;  /* 0x00000007040e7220 */ /* 0x008fc80000400000 */
[----:B----4-:R-:W-:-:S04]  /*02e0*/  FFMA R15, R5, R6, R14 ;  /* 0x00000006050f7223 */ /* 0x010fc8000000000e */
[----:B--2---:R-:W-:-:S04]  /*02f0*/  FADD R0, R0, R15 ;  /* 0x0000000f00007221 */ /* 0x004fc80000000000 */
[----:B------:R-:W0:Y:S01]  /*0300*/  FCHK P0, R0, R3 ;  /* 0x0000000300007302 */ /* 0x000e220000000000 */
[----:B------:R-:W-:-:S04]  /*0310*/  FFMA R10, R0, R17, RZ ;  /* 0x00000011000a7223 */ /* 0x000fc800000000ff */
[----:B------:R-:W-:-:S04]  /*0320*/  FFMA R11, -R3, R10, R0 ;  /* 0x0000000a030b7223 */ /* 0x000fc80000000100 */
[----:B------:R-:W-:Y:S01]  /*0330*/  FFMA R17, R17, R11, R10 ;  /* 0x0000000b11117223 */ /* 0x000fe2000000000a */
[----:B0-----:R-:W-:Y:S06]  /*0340*/  @!P0 BRA `(.L_x_19) ;  /* 0x00000000000c8947 */ /* 0x001fec0003800000 */
[----:B------:R-:W-:-:S07]  /*0350*/  MOV R8, 0x370 ;  /* 0x0000037000087802 */ /* 0x000fce0000000f00 */
[----:B------:R-:W-:Y:S05]  /*0360*/  CALL.REL.NOINC `($__internal_2_$__cuda_sm3x_div_rn_noftz_f32_slowpath) ;  /* 0x00000000002c7944 */ /* 0x000fea0003c00000 */
[----:B------:R-:W-:-:S07]  /*0370*/  IMAD.MOV.U32 R17, RZ, RZ, R0 ;  /* 0x000000ffff117224 */ /* 0x000fce00078e0000 */
.L_x_19:
[----:B------:R-:W-:Y:S05]  /*0380*/  BSYNC.RECONVERGENT B0 ;  /* 0x0000000000007941 */ /* 0x000fea0003800200 */
.L_x_18:
[----:B------:R-:W0:Y:S01]  /*0390*/  LDC.64 R8, c[0x0][0x3a8] ;  /* 0x0000ea00ff087b82 */ /* 0x000e220000000a00 */
[-C--:B------:R-:W-:Y:S01]  /*03a0*/  FFMA R7, -R4, R17.reuse, R7 ;  /* 0x0000001104077223 */ /* 0x080fe20000000107 */
[----:B------:R-:W-:-:S06]  /*03b0*/  FFMA R17, -R5, R17, R6 ;  /* 0x0000001105117223 */ /* 0x000fcc0000000106 */
[----:B------:R-:W1:Y:S01]  /*03c0*/  LDC.64 R10, c[0x0][0x3b0] ;  /* 0x0000ec00ff0a7b82 */ /* 0x000e620000000a00 */
[----:B0-----:R-:W-:-:S05]  /*03d0*/  IMAD.WIDE R4, R2, 0x4, R8 ;  /* 0x0000000402047825 */ /* 0x001fca00078e0208 */
[----:B------:R-:W-:Y:S01]  /*03e0*/  STG.E desc[UR4][R4.64], R7 ;  /* 0x0000000704007986 */ /* 0x000fe2000c101904 */
[----:B-1----:R-:W-:-:S05]  /*03f0*/  IMAD.WIDE R2, R2, 0x4, R10 ;  /* 0x0000000402027825 */ /* 0x002fca00078e020a */
[----:B------:R-:W-:Y:S01]  /*0400*/  STG.E desc[UR4][R2.64], R17 ;  /* 0x0000001102007986 */ /* 0x000fe2000c101904 */
[----:B------:R-:W-:Y:S05]  /*0410*/  EXIT ;  /* 0x000000000000794d */ /* 0x000fea0003800000 */
        .weak           $__internal_2_$__cuda_sm3x_div_rn_noftz_f32_slowpath
        .type           $__internal_2_$__cuda_sm3x_div_rn_noftz_f32_slowpath,@function
        .size           $__internal_2_$__cuda_sm3x_div_rn_noftz_f32_slowpath,(.L_x_45 - $__internal_2_$__cuda_sm3x_div_rn_noftz_f32_slowpath)
$__internal_2_$__cuda_sm3x_div_rn_noftz_f32_slowpath:
[--C-:B------:R-:W-:Y:S01]  /*0420*/  SHF.R.U32.HI R10, RZ, 0x17, R3.reuse ;  /* 0x00000017ff0a7819 */ /* 0x100fe20000011603 */
[----:B------:R-:W-:Y:S01]  /*0430*/  BSSY.RECONVERGENT B1, `(.L_x_20) ;  /* 0x0000064000017945 */ /* 0x000fe20003800200 */
[--C-:B------:R-:W-:Y:S01]  /*0440*/  SHF.R.U32.HI R9, RZ, 0x17, R0.reuse ;  /* 0x00000017ff097819 */ /* 0x100fe20000011600 */
[----:B------:R-:W-:Y:S01]  /*0450*/  IMAD.MOV.U32 R12, RZ, RZ, R0 ;  /* 0x000000ffff0c7224 */ /* 0x000fe200078e0000 */
[----:B------:R-:W-:Y:S01]  /*0460*/  LOP3.LUT R10, R10, 0xff, RZ, 0xc0, !PT ;  /* 0x000000ff0a0a7812 */ /* 0x000fe200078ec0ff */
[----:B------:R-:W-:Y:S01]  /*0470*/  IMAD.MOV.U32 R13, RZ, RZ, R3 ;  /* 0x000000ffff0d7224 */ /* 0x000fe200078e0003 */
        /* <DEDUP_REMOVED lines=25> */
[----:B------:R-:W-:Y:S01]  /*0610*/  @P0 MOV R9, RZ ;  /* 0x000000ff00090202 */ /* 0x000fe20000000f00 */
[----:B------:R-:W-:Y:S02]  /*0620*/  @!P0 IMAD.MOV.U32 R9, RZ, RZ, -0x40 ;  /* 0xffffffc0ff098424 */ /* 0x000fe400078e00ff */
[----:B------:R-:W-:Y:S01]  /*0630*/  @!P0 FFMA R12, R0, 1.84467440737095516160e+19, RZ ;  /* 0x5f800000000c8823 */ /* 0x000fe200000000ff */
[----:B------:R-:W-:Y:S01]  /*0640*/  @!P1 FFMA R13, R3, 1.84467440737095516160e+19, RZ ;  /* 0x5f800000030d9823 */ /* 0x000fe200000000ff */
[----:B------:R-:W-:-:S07]  /*0650*/  @!P1 VIADD R9, R9, 0x40 ;  /* 0x0000004009099836 */ /* 0x000fce0000000000 */
.L_x_21:
[----:B------:R-:W-:Y:S01]  /*0660*/  LEA R0, R10, 0xc0800000, 0x17 ;  /* 0xc08000000a007811 */ /* 0x000fe200078eb8ff */
[----:B------:R-:W-:Y:S01]  /*0670*/  VIADD R11, R11, 0xffffff81 ;  /* 0xffffff810b0b7836 */ /* 0x000fe20000000000 */
[----:B------:R-:W-:Y:S03]  /*0680*/  BSSY.RECONVERGENT B2, `(.L_x_26) ;  /* 0x0000035000027945 */ /* 0x000fe60003800200 */
[----:B------:R-:W-:Y:S01]  /*0690*/  IMAD.IADD R13, R13, 0x1, -R0 ;  /* 0x000000010d0d7824 */ /* 0x000fe200078e0a00 */
[C---:B------:R-:W-:Y:S01]  /*06a0*/  IADD3 R10, PT, PT, R11.reuse, 0x7f, -R10 ;  /* 0x0000007f0b0a7810 */ /* 0x040fe20007ffe80a */
[----:B------:R-:W-:Y:S02]  /*06b0*/  IMAD R0, R11, -0x800000, R12 ;  /* 0xff8000000b007824 */ /* 0x000fe400078e020c */
[----:B------:R-:W0:Y:S01]  /*06c0*/  MUFU.RCP R3, R13 ;  /* 0x0000000d00037308 */ /* 0x000e220000001000 */
[----:B------:R-:W-:Y:S01]  /*06d0*/  FADD.FTZ R15, -R13, -RZ ;  /* 0x800000ff0d0f7221 */ /* 0x000fe20000010100 */
[----:B------:R-:W-:-:S03]  /*06e0*/  IADD3 R10, PT, PT, R10, R9, RZ ;  /* 0x000000090a0a7210 */ /* 0x000fc60007ffe0ff */
[----:B0-----:R-:W-:-:S04]  /*06f0*/  FFMA R14, R3, R15, 1 ;  /* 0x3f800000030e7423 */ /* 0x001fc8000000000f */
[----:B------:R-:W-:-:S04]  /*0700*/  FFMA R14, R3, R14, R3 ;  /* 0x0000000e030e7223 */ /* 0x000fc80000000003 */
[----:B------:R-:W-:-:S04]  /*0710*/  FFMA R3, R0, R14, RZ ;  /* 0x0000000e00037223 */ /* 0x000fc800000000ff */
[----:B------:R-:W-:-:S04]  /*0720*/  FFMA R12, R15, R3, R0 ;  /* 0x000000030f0c7223 */ /* 0x000fc80000000000 */
[----:B------:R-:W-:-:S04]  /*0730*/  FFMA R17, R14, R12, R3 ;  /* 0x0000000c0e117223 */ /* 0x000fc80000000003 */
[----:B------:R-:W-:-:S04]  /*0740*/  FFMA R12, R15, R17, R0 ;  /* 0x000000110f0c7223 */ /* 0x000fc80000000000 */
        /* <DEDUP_REMOVED lines=15> */
[CCC-:B------:R-:W-:Y:S01]  /*0840*/  FFMA.RM R10, R14.reuse, R12.reuse, R17.reuse ;  /* 0x0000000c0e0a7223 */ /* 0x1c0fe20000004011 */
[C---:B------:R-:W-:Y:S02]  /*0850*/  ISETP.NE.AND P2, PT, R11.reuse, RZ, PT ;  /* 0x000000ff0b00720c */ /* 0x040fe40003f45270 */
[----:B------:R-:W-:Y:S02]  /*0860*/  ISETP.NE.AND P1, PT, R11, RZ, PT ;  /* 0x000000ff0b00720c */ /* 0x000fe40003f25270 */
[----:B------:R-:W-:Y:S01]  /*0870*/  LOP3.LUT R9, R3, 0x7fffff, RZ, 0xc0, !PT ;  /* 0x007fffff03097812 */ /* 0x000fe200078ec0ff */
[----:B------:R-:W-:Y:S01]  /*0880*/  FFMA.RP R3, R14, R12, R17 ;  /* 0x0000000c0e037223 */ /* 0x000fe20000008011 */
[----:B------:R-:W-:Y:S02]  /*0890*/  VIADD R12, R11, 0x20 ;  /* 0x000000200b0c7836 */ /* 0x000fe40000000000 */
[----:B------:R-:W-:Y:S01]  /*08a0*/  LOP3.LUT R9, R9, 0x800000, RZ, 0xfc, !PT ;  /* 0x0080000009097812 */ /* 0x000fe200078efcff */
[----:B------:R-:W-:Y:S01]  /*08b0*/  IMAD.MOV R11, RZ, RZ, -R11 ;  /* 0x000000ffff0b7224 */ /* 0x000fe200078e0a0b */
        /* <DEDUP_REMOVED lines=9> */
[----:B------:R-:W-:-:S04]  /*0950*/  LOP3.LUT R3, R3, R10, RZ, 0xc0, !PT ;  /* 0x0000000a03037212 */ /* 0x000fc800078ec0ff */
[----:B------:R-:W-:-:S04]  /*0960*/  IADD3 R3, PT, PT, R12, R3, RZ ;  /* 0x000000030c037210 */ /* 0x000fc80007ffe0ff */
[----:B------:R-:W-:Y:S01]  /*0970*/  LOP3.LUT R0, R3, R0, RZ, 0xfc, !PT ;  /* 0x0000000003007212 */ /* 0x000fe200078efcff */
[----:B------:R-:W-:Y:S06]  /*0980*/  BRA `(.L_x_29) ;  /* 0x0000000000107947 */ /* 0x000fec0003800000 */
.L_x_28:
[----:B------:R-:W-:-:S04]  /*0990*/  LOP3.LUT R0, R0, 0x80000000, RZ, 0xc0, !PT ;  /* 0x8000000000007812 */ /* 0x000fc800078ec0ff */
[----:B------:R-:W-:Y:S01]  /*09a0*/  LOP3.LUT R0, R0, 0x7f800000, RZ, 0xfc, !PT ;  /* 0x7f80000000007812 */ /* 0x000fe200078efcff */
[----:B------:R-:W-:Y:S06]  /*09b0*/  BRA `(.L_x_29) ;  /* 0x0000000000047947 */ /* 0x000fec0003800000 */
.L_x_27:
[----:B------:R-:W-:-:S07]  /*09c0*/  IMAD R0, R10, 0x800000, R0 ;  /* 0x008000000a007824 */ /* 0x000fce00078e0200 */
.L_x_29:
[----:B------:R-:W-:Y:S05]  /*09d0*/  BSYNC.RECONVERGENT B2 ;  /* 0x0000000000027941 */ /* 0x000fea0003800200 */
.L_x_26:
[----:B------:R-:W-:Y:S05]  /*09e0*/  BRA `(.L_x_30) ;  /* 0x0000000000207947 */ /* 0x000fea0003800000 */
.L_x_25:
[----:B------:R-:W-:-:S04]  /*09f0*/  LOP3.LUT R0, R13, 0x80000000, R12, 0x48, !PT ;  /* 0x800000000d007812 */ /* 0x000fc800078e480c */
[----:B------:R-:W-:Y:S01]  /*0a00*/  LOP3.LUT R0, R0, 0x7f800000, RZ, 0xfc, !PT ;  /* 0x7f80000000007812 */ /* 0x000fe200078efcff */
[----:B------:R-:W-:Y:S06]  /*0a10*/  BRA `(.L_x_30) ;  /* 0x0000000000147947 */ /* 0x000fec0003800000 */
.L_x_24:
[----:B------:R-:W-:Y:S01]  /*0a20*/  LOP3.LUT R0, R13, 0x80000000, R12, 0x48, !PT ;  /* 0x800000000d007812 */ /* 0x000fe200078e480c */
[----:B------:R-:W-:Y:S06]  /*0a30*/  BRA `(.L_x_30) ;  /* 0x00000000000c7947 */ /* 0x000fec0003800000 */
.L_x_23:
[----:B------:R-:W0:Y:S01]  /*0a40*/  MUFU.RSQ R0, -QNAN ;  /* 0xffc0000000007908 */ /* 0x000e220000001400 */
[----:B------:R-:W-:Y:S05]  /*0a50*/  BRA `(.L_x_30) ;  /* 0x0000000000047947 */ /* 0x000fea0003800000 */
.L_x_22:
[----:B------:R-:W-:-:S07]  /*0a60*/  FADD.FTZ R0, R0, R3 ;  /* 0x0000000300007221 */ /* 0x000fce0000010000 */
.L_x_30:
[----:B------:R-:W-:Y:S05]  /*0a70*/  BSYNC.RECONVERGENT B1 ;  /* 0x0000000000017941 */ /* 0x000fea0003800200 */
.L_x_20:
[----:B------:R-:W-:-:S04]  /*0a80*/  IMAD.MOV.U32 R9, RZ, RZ, 0x0 ;  /* 0x00000000ff097424 */ /* 0x000fc800078e00ff */
[----:B0-----:R-:W-:Y:S05]  /*0a90*/  RET.REL.NODEC R8 `(_Z9update_uvPKfS0_S0_S0_S0_PfS1_fii) ;  /* 0xfffffff408587950 */ /* 0x001fea0003c3ffff */
.L_x_31:
        /* <DEDUP_REMOVED lines=14> */
.L_x_45:


//--------------------- .text._Z10average_uvPKfS0_PfS1_ii --------------------------
	.section	.text._Z10average_uvPKfS0_PfS1_ii,"ax",@progbits
	.align	128
        .global         _Z10average_uvPKfS0_PfS1_ii
        .type           _Z10average_uvPKfS0_PfS1_ii,@function
        .size           _Z10average_uvPKfS0_PfS1_ii,(.L_x_53 - _Z10average_uvPKfS0_PfS1_ii)
        .other          _Z10average_uvPKfS0_PfS1_ii,@"STO_CUDA_ENTRY STV_DEFAULT"
_Z10average_uvPKfS0_PfS1_ii:
.text._Z10average_uvPKfS0_PfS1_ii:
[----:B------:R-:W-:Y:S01]  /*0000*/  LDC R1, c[0x0][0x37c] ;  /* 0x0000df00ff017b82 */ /* 0x000fe20000000800 */
[----:B------:R-:W0:Y:S07]  /*0010*/  S2R R3, SR_TID.X ;  /* 0x0000000000037919 */ /* 0x000e2e0000002100 */
[----:B------:R-:W0:Y:S01]  /*0020*/  S2UR UR5, SR_CTAID.X ;  /* 0x00000000000579c3 */ /* 0x000e220000002500 */
[----:B------:R-:W1:Y:S01]  /*0030*/  LDCU.64 UR8, c[0x0][0x3a0] ;  /* 0x00007400ff0877ac */ /* 0x000e620008000a00 */
[----:B------:R-:W2:Y:S06]  /*0040*/  S2R R5, SR_TID.Y ;  /* 0x0000000000057919 */ /* 0x000eac0000002200 */
[----:B------:R-:W0:Y:S08]  /*0050*/  LDC R4, c[0x0][0x360] ;  /* 0x0000d800ff047b82 */ /* 0x000e300000000800 */
[----:B------:R-:W2:Y:S01]  /*0060*/  S2UR UR6, SR_CTAID.Y ;  /* 0x00000000000679c3 */ /* 0x000ea20000002600 */
[----:B-1----:R-:W-:-:S07]  /*0070*/  UIADD3 UR4, UPT, UPT, UR8, -0x1, URZ ;  /* 0xffffffff08047890 */ /* 0x002fce000fffe0ff */
[----:B------:R-:W2:Y:S01]  /*0080*/  LDC R0, c[0x0][0x364] ;  /* 0x0000d900ff007b82 */ /* 0x000ea20000000800 */
[----:B0-----:R-:W-:-:S05]  /*0090*/  IMAD R4, R4, UR5, R3 ;  /* 0x0000000504047c24 */ /* 0x001fca000f8e0203 */
[----:B------:R-:W-:Y:S01]  /*00a0*/  ISETP.GE.AND P0, PT, R4, UR4, PT ;  /* 0x0000000404007c0c */ /* 0x000fe2000bf06270 */
[----:B------:R-:W-:-:S03]  /*00b0*/  UIADD3 UR4, UPT, UPT, UR9, -0x1, URZ ;  /* 0xffffffff09047890 */ /* 0x000fc6000fffe0ff */
[----:B------:R-:W-:Y:S01]  /*00c0*/  ISETP.LT.OR P0, PT, R4, 0x1, P0 ;  /* 0x000000010400780c */ /* 0x000fe20000701670 */
[----:B--2---:R-:W-:-:S05]  /*00d0*/  IMAD R0, R0, UR6, R5 ;  /* 0x0000000600007c24 */ /* 0x004fca000f8e0205 */
[----:B------:R-:W-:-:S04]  /*00e0*/  ISETP.EQ.OR P0, PT, R0, RZ, P0 ;  /* 0x000000ff0000720c */ /* 0x000fc80000702670 */
[----:B------:R-:W-:-:S13]  /*00f0*/  ISETP.GE.OR P0, PT, R0, UR4, P0 ;  /* 0x0000000400007c0c */ /* 0x000fda0008706670 */
[----:B------:R-:W-:Y:S05]  /*0100*/  @P0 EXIT ;  /* 0x000000000000094d */ /* 0x000fea0003800000 */
[----:B------:R-:W0:Y:S01]  /*0110*/  LDCU.128 UR12, c[0x0][0x380] ;  /* 0x00007000ff0c77ac */ /* 0x000e220008000c00 */
[----:B------:R-:W1:Y:S01]  /*0120*/  LDC.64 R2, c[0x0][0x380] ;  /* 0x0000e000ff027b82 */ /* 0x000e620000000a00 */
[----:B------:R-:W-:Y:S01]  /*0130*/  IMAD R5, R0, UR8, RZ ;  /* 0x0000000800057c24 */ /* 0x000fe2000f8e02ff */
[----:B------:R-:W2:Y:S04]  /*0140*/  LDCU.64 UR4, c[0x0][0x358] ;  /* 0x00006b00ff0477ac */ /* 0x000ea80008000a00 */
[CC--:B------:R-:W-:Y:S02]  /*0150*/  IADD3 R16, P0, PT, R4.reuse, R5.reuse, RZ ;  /* 0x0000000504107210 */ /* 0x0c0fe40007f1e0ff */
[----:B------:R-:W-:Y:S02]  /*0160*/  IADD3 R0, PT, PT, R4, R5, RZ ;  /* 0x0000000504007210 */ /* 0x000fe40007ffe0ff */
[----:B------:R-:W-:-:S02]  /*0170*/  LEA.HI.X.SX32 R7, R5, RZ, 0x1, P0 ;  /* 0x000000ff05077211 */ /* 0x000fc400000f0eff */
[C---:B------:R-:W-:Y:S02]  /*0180*/  SHF.L.U32 R14, R16.reuse, 0x2, RZ ;  /* 0x00000002100e7819 */ /* 0x040fe400000006ff */
[----:B------:R-:W-:Y:S02]  /*0190*/  SHF.L.U64.HI R16, R16, 0x2, R7 ;  /* 0x0000000210107819 */ /* 0x000fe40000010207 */
[----:B------:R-:W-:Y:S01]  /*01a0*/  IADD3 R17, PT, PT, R4, -UR8, R5 ;  /* 0x8000000804117c10 */ /* 0x000fe2000fffe005 */
[----:B------:R-:W3:Y:S01]  /*01b0*/  LDC.64 R6, c[0x0][0x390] ;  /* 0x0000e400ff067b82 */ /* 0x000ee20000000a00 */
[----:B0-----:R-:W-:Y:S02]  /*01c0*/  IADD3 R8, P0, PT, R14, UR12, RZ ;  /* 0x0000000c0e087c10 */ /* 0x001fe4000ff1e0ff */
[----:B------:R-:W-:Y:S02]  /*01d0*/  IADD3 R5, PT, PT, R0, UR8, RZ ;  /* 0x0000000800057c10 */ /* 0x000fe4000fffe0ff */
[----:B------:R-:W-:Y:S01]  /*01e0*/  IADD3.X R9, PT, PT, R16, UR13, RZ, P0, !PT ;  /* 0x0000000d10097c10 */ /* 0x000fe200087fe4ff */
[----:B-1----:R-:W-:-:S04]  /*01f0*/  IMAD.WIDE R10, R17, 0x4, R2 ;  /* 0x00000004110a7825 */ /* 0x002fc800078e0202 */
[----:B--2---:R-:W2:Y:S01]  /*0200*/  LDG.E R4, desc[UR4][R8.64+-0x4] ;  /* 0xfffffc0408047981 */ /* 0x004ea2000c1e1900 */
[----:B------:R-:W-:Y:S02]  /*0210*/  IMAD.WIDE R12, R5, 0x4, R2 ;  /* 0x00000004050c7825 */ /* 0x000fe400078e0202 */
[----:B------:R-:W0:Y:S01]  /*0220*/  LDC.64 R2, c[0x0][0x388] ;  /* 0x0000e200ff027b82 */ /* 0x000e220000000a00 */
[----:B------:R0:W2:Y:S04]  /*0230*/  LDG.E R15, desc[UR4][R8.64+0x4] ;  /* 0x00000404080f7981 */ /* 0x0000a8000c1e1900 */
[----:B------:R-:W4:Y:S04]  /*0240*/  LDG.E R11, desc[UR4][R10.64] ;  /* 0x000000040a0b7981 */ /* 0x000f28000c1e1900 */
[----:B------:R-:W5:Y:S01]  /*0250*/  LDG.E R13, desc[UR4][R12.64] ;  /* 0x000000040c0d7981 */ /* 0x000f62000c1e1900 */
[----:B------:R-:W-:Y:S01]  /*0260*/  IADD3 R14, P0, PT, R14, UR14, RZ ;  /* 0x0000000e0e0e7c10 */ /* 0x000fe2000ff1e0ff */
[----:B---3--:R-:W-:-:S04]  /*0270*/  IMAD.WIDE R6, R0, 0x4, R6 ;  /* 0x0000000400067825 */ /* 0x008fc800078e0206 */
[----:B0-----:R-:W-:-:S04]  /*0280*/  IMAD.WIDE R8, R17, 0x4, R2 ;  /* 0x0000000411087825 */ /* 0x001fc800078e0202 */
[----:B------:R-:W-:-:S04]  /*0290*/  IMAD.WIDE R2, R5, 0x4, R2 ;  /* 0x0000000405027825 */ /* 0x000fc800078e0202 */
[----:B--2---:R-:W-:Y:S01]  /*02a0*/  FADD R4, R4, R15 ;  /* 0x0000000f04047221 */ /* 0x004fe20000000000 */
[----:B------:R-:W-:-:S03]  /*02b0*/  IADD3.X R15, PT, PT, R16, UR15, RZ, P0, !PT ;  /* 0x0000000f100f7c10 */ /* 0x000fc600087fe4ff */
[----:B----4-:R-:W-:-:S04]  /*02c0*/  FADD R4, R4, R11 ;  /* 0x0000000b04047221 */ /* 0x010fc80000000000 */
[----:B-----5:R-:W-:-:S04]  /*02d0*/  FADD R4, R4, R13 ;  /* 0x0000000d04047221 */ /* 0x020fc80000000000 */
[----:B------:R-:W-:Y:S02]  /*02e0*/  FMUL R19, R4, 0.25 ;  /* 0x3e80000004137820 */ /* 0x000fe40000400000 */
[----:B------:R-:W0:Y:S03]  /*02f0*/  LDC.64 R4, c[0x0][0x398] ;  /* 0x0000e600ff047b82 */ /* 0x000e260000000a00 */
[----:B------:R1:W-:Y:S04]  /*0300*/  STG.E desc[UR4][R6.64], R19 ;  /* 0x0000001306007986 */ /* 0x0003e8000c101904 */
[----:B------:R-:W2:Y:S04]  /*0310*/  LDG.E R10, desc[UR4][R14.64+-0x4] ;  /* 0xfffffc040e0a7981 */ /* 0x000ea8000c1e1900 */
[----:B------:R-:W2:Y:S04]  /*0320*/  LDG.E R11, desc[UR4][R14.64+0x4] ;  /* 0x000004040e0b7981 */ /* 0x000ea8000c1e1900 */
[----:B------:R-:W3:Y:S04]  /*0330*/  LDG.E R9, desc[UR4][R8.64] ;  /* 0x0000000408097981 */ /* 0x000ee8000c1e1900 */
[----:B------:R-:W4:Y:S01]  /*0340*/  LDG.E R3, desc[UR4][R2.64] ;  /* 0x0000000402037981 */ /* 0x000f22000c1e1900 */
[----:B0-----:R-:W-:-:S04]  /*0350*/  IMAD.WIDE R4, R0, 0x4, R4 ;  /* 0x0000000400047825 */ /* 0x001fc800078e0204 */
[----:B--2---:R-:W-:-:S04]  /*0360*/  FADD R10, R10, R11 ;  /* 0x0000000b0a0a7221 */ /* 0x004fc80000000000 */
[----:B---3--:R-:W-:-:S04]  /*0370*/  FADD R10, R10, R9 ;  /* 0x000000090a0a7221 */ /* 0x008fc80000000000 */
[----:B----4-:R-:W-:-:S04]  /*0380*/  FADD R10, R10, R3 ;  /* 0x000000030a0a7221 */ /* 0x010fc80000000000 */
[----:B-1----:R-:W-:-:S05]  /*0390*/  FMUL R7, R10, 0.25 ;  /* 0x3e8000000a077820 */ /* 0x002fca0000400000 */
[----:B------:R-:W-:Y:S01]  /*03a0*/  STG.E desc[UR4][R4.64], R7 ;  /* 0x0000000704007986 */ /* 0x000fe2000c101904 */
[----:B------:R-:W-:Y:S05]  /*03b0*/  EXIT ;  /* 0x000000000000794d */ /* 0x000fea0003800000 */
.L_x_32:
        /* <DEDUP_REMOVED lines=12> */
.L_x_53:


//--------------------- .text._Z19compute_derivativesPKhS0_PfS1_S1_ii --------------------------
	.section	.text._Z19compute_derivativesPKhS0_PfS1_S1_ii,"ax",@progbits
	.align	128
        .global         _Z19compute_derivativesPKhS0_PfS1_S1_ii
        .type           _Z19compute_derivativesPKhS0_PfS1_S1_ii,@function
        .size           _Z19compute_derivativesPKhS0_PfS1_S1_ii,(.L_x_54 - _Z19compute_derivativesPKhS0_PfS1_S1_ii)
        .other          _Z19compute_derivativesPKhS0_PfS1_S1_ii,@"STO_CUDA_ENTRY STV_DEFAULT"
_Z19compute_derivativesPKhS0_PfS1_S1_ii:
.text._Z19compute_derivativesPKhS0_PfS1_S1_ii:
        /* <DEDUP_REMOVED lines=18> */
[----:B------:R-:W-:Y:S01]  /*0120*/  IMAD R3, R0, UR8, RZ ;  /* 0x0000000800037c24 */ /* 0x000fe2000f8e02ff */
[----:B------:R-:W1:Y:S01]  /*0130*/  LDC.64 R8, c[0x0][0x390] ;  /* 0x0000e400ff087b82 */ /* 0x000e620000000a00 */
[----:B------:R-:W2:Y:S02]  /*0140*/  LDCU.64 UR4, c[0x0][0x358] ;  /* 0x00006b00ff0477ac */ /* 0x000ea40008000a00 */
[C-C-:B------:R-:W-:Y:S01]  /*0150*/  IMAD.IADD R0, R2.reuse, 0x1, R3.reuse ;  /* 0x0000000102007824 */ /* 0x140fe200078e0203 */
[C---:B------:R-:W-:Y:S02]  /*0160*/  IADD3 R14, P0, PT, R2.reuse, R3, RZ ;  /* 0x00000003020e7210 */ /* 0x040fe40007f1e0ff */
[----:B------:R-:W-:Y:S02]  /*0170*/  IADD3 R2, PT, PT, R2, -UR8, R3 ;  /* 0x8000000802027c10 */ /* 0x000fe4000fffe003 */
[----:B------:R-:W-:Y:S01]  /*0180*/  LEA.HI.X.SX32 R5, R3, RZ, 0x1, P0 ;  /* 0x000000ff03057211 */ /* 0x000fe200000f0eff */
[----:B------:R-:W-:Y:S01]  /*0190*/  VIADD R3, R0, UR8 ;  /* 0x0000000800037c36 */ /* 0x000fe20008000000 */
[----:B------:R-:W-:-:S04]  /*01a0*/  SHF.R.S32.HI R7, RZ, 0x1f, R2 ;  /* 0x0000001fff077819 */ /* 0x000fc80000011402 */
[----:B------:R-:W-:Y:S02]  /*01b0*/  SHF.R.S32.HI R6, RZ, 0x1f, R3 ;  /* 0x0000001fff067819 */ /* 0x000fe40000011403 */
[C---:B0-----:R-:W-:Y:S02]  /*01c0*/  IADD3 R16, P0, PT, R14.reuse, UR14, RZ ;  /* 0x0000000e0e107c10 */ /* 0x041fe4000ff1e0ff */
[----:B------:R-:W-:Y:S02]  /*01d0*/  IADD3 R14, P1, PT, R14, UR12, RZ ;  /* 0x0000000c0e0e7c10 */ /* 0x000fe4000ff3e0ff */
[C---:B------:R-:W-:Y:S02]  /*01e0*/  IADD3 R4, P2, PT, R2.reuse, UR14, RZ ;  /* 0x0000000e02047c10 */ /* 0x040fe4000ff5e0ff */
[----:B------:R-:W-:Y:S02]  /*01f0*/  IADD3 R2, P3, PT, R2, UR12, RZ ;  /* 0x0000000c02027c10 */ /* 0x000fe4000ff7e0ff */
[----:B------:R-:W-:-:S02]  /*0200*/  IADD3 R12, P4, PT, R3, UR14, RZ ;  /* 0x0000000e030c7c10 */ /* 0x000fc4000ff9e0ff */
[----:B------:R-:W-:Y:S02]  /*0210*/  IADD3 R10, P5, PT, R3, UR12, RZ ;  /* 0x0000000c030a7c10 */ /* 0x000fe4000ffbe0ff */
[C---:B------:R-:W-:Y:S02]  /*0220*/  IADD3.X R17, PT, PT, R5.reuse, UR15, RZ, P0, !PT ;  /* 0x0000000f05117c10 */ /* 0x040fe400087fe4ff */
[----:B------:R-:W-:Y:S02]  /*0230*/  IADD3.X R15, PT, PT, R5, UR13, RZ, P1, !PT ;  /* 0x0000000d050f7c10 */ /* 0x000fe40008ffe4ff */
[C---:B------:R-:W-:Y:S01]  /*0240*/  IADD3.X R5, PT, PT, R7.reuse, UR15, RZ, P2, !PT ;  /* 0x0000000f07057c10 */ /* 0x040fe200097fe4ff */
[----:B--2---:R-:W2:Y:S01]  /*0250*/  LDG.E.U8 R18, desc[UR4][R16.64+-0x1] ;  /* 0xffffff0410127981 */ /* 0x004ea2000c1e1100 */
[----:B------:R-:W-:Y:S02]  /*0260*/  IADD3.X R3, PT, PT, R7, UR13, RZ, P3, !PT ;  /* 0x0000000d07037c10 */ /* 0x000fe40009ffe4ff */
[C---:B------:R-:W-:Y:S01]  /*0270*/  IADD3.X R11, PT, PT, R6.reuse, UR13, RZ, P5, !PT ;  /* 0x0000000d060b7c10 */ /* 0x040fe2000affe4ff */
[----:B------:R-:W2:Y:S01]  /*0280*/  LDG.E.U8 R19, desc[UR4][R14.64+-0x1] ;  /* 0xffffff040e137981 */ /* 0x000ea2000c1e1100 */
[----:B------:R-:W-:-:S02]  /*0290*/  IADD3.X R13, PT, PT, R6, UR15, RZ, P4, !PT ;  /* 0x0000000f060d7c10 */ /* 0x000fc4000a7fe4ff */
[----:B------:R-:W0:Y:S01]  /*02a0*/  LDC.64 R6, c[0x0][0x398] ;  /* 0x0000e600ff067b82 */ /* 0x000e220000000a00 */
[----:B------:R3:W4:Y:S04]  /*02b0*/  LDG.E.U8 R22, desc[UR4][R4.64] ;  /* 0x0000000404167981 */ /* 0x000728000c1e1100 */
[----:B------:R-:W4:Y:S04]  /*02c0*/  LDG.E.U8 R23, desc[UR4][R2.64] ;  /* 0x0000000402177981 */ /* 0x000f28000c1e1100 */
[----:B------:R-:W5:Y:S04]  /*02d0*/  LDG.E.U8 R20, desc[UR4][R16.64+0x1] ;  /* 0x0000010410147981 */ /* 0x000f68000c1e1100 */
[----:B------:R-:W5:Y:S04]  /*02e0*/  LDG.E.U8 R21, desc[UR4][R14.64+0x1] ;  /* 0x000001040e157981 */ /* 0x000f68000c1e1100 */
[----:B------:R-:W5:Y:S04]  /*02f0*/  LDG.E.U8 R12, desc[UR4][R12.64] ;  /* 0x000000040c0c7981 */ /* 0x000f68000c1e1100 */
[----:B------:R0:W5:Y:S01]  /*0300*/  LDG.E.U8 R11, desc[UR4][R10.64] ;  /* 0x000000040a0b7981 */ /* 0x000162000c1e1100 */
[----:B------:R-:W-:-:S02]  /*0310*/  USHF.R.S32.HI UR6, URZ, 0x1f, UR8 ;  /* 0x0000001fff067899 */ /* 0x000fc40008011408 */
[----:B---3--:R-:W-:Y:S01]  /*0320*/  IADD3 R4, P0, PT, R4, UR8, RZ ;  /* 0x0000000804047c10 */ /* 0x008fe2000ff1e0ff */
[----:B-1----:R-:W-:-:S04]  /*0330*/  IMAD.WIDE R8, R0, 0x4, R8 ;  /* 0x0000000400087825 */ /* 0x002fc800078e0208 */
[----:B0-----:R-:W-:Y:S01]  /*0340*/  IMAD.WIDE R6, R0, 0x4, R6 ;  /* 0x0000000400067825 */ /* 0x001fe200078e0206 */
[----:B------:R-:W-:Y:S02]  /*0350*/  IADD3 R10, P1, PT, R2, UR8, RZ ;  /* 0x00000008020a7c10 */ /* 0x000fe4000ff3e0ff */
[----:B------:R-:W-:Y:S01]  /*0360*/  IADD3.X R5, PT, PT, R5, UR6, RZ, P0, !PT ;  /* 0x0000000605057c10 */ /* 0x000fe200087fe4ff */
[----:B--2---:R-:W-:Y:S02]  /*0370*/  IMAD.IADD R18, R18, 0x1, R19 ;  /* 0x0000000112127824 */ /* 0x004fe400078e0213 */
[----:B----4-:R-:W-:-:S03]  /*0380*/  IMAD.IADD R22, R22, 0x1, R23 ;  /* 0x0000000116167824 */ /* 0x010fc600078e0217 */
[----:B------:R-:W-:Y:S02]  /*0390*/  I2FP.F32.U32 R18, R18 ;  /* 0x0000001200127245 */ /* 0x000fe40000201000 */
[----:B------:R-:W-:Y:S01]  /*03a0*/  I2FP.F32.U32 R22, R22 ;  /* 0x0000001600167245 */ /* 0x000fe20000201000 */
[----:B-----5:R-:W-:Y:S02]  /*03b0*/  IMAD.IADD R20, R20, 0x1, R21 ;  /* 0x0000000114147824 */ /* 0x020fe400078e0215 */
[----:B------:R-:W-:Y:S02]  /*03c0*/  FMUL R18, R18, 0.5 ;  /* 0x3f00000012127820 */ /* 0x000fe40000400000 */
[----:B------:R-:W-:Y:S01]  /*03d0*/  FMUL R22, R22, 0.5 ;  /* 0x3f00000016167820 */ /* 0x000fe20000400000 */
[----:B------:R-:W-:Y:S01]  /*03e0*/  IMAD.IADD R14, R12, 0x1, R11 ;  /* 0x000000010c0e7824 */ /* 0x000fe200078e020b */
[----:B------:R-:W-:-:S04]  /*03f0*/  I2FP.F32.U32 R15, R20 ;  /* 0x00000014000f7245 */ /* 0x000fc80000201000 */
[----:B------:R-:W-:Y:S01]  /*0400*/  I2FP.F32.U32 R11, R14 ;  /* 0x0000000e000b7245 */ /* 0x000fe20000201000 */
[----:B------:R-:W-:-:S04]  /*0410*/  FFMA R15, R15, 0.5, -R18 ;  /* 0x3f0000000f0f7823 */ /* 0x000fc80000000812 */
[----:B------:R-:W-:Y:S01]  /*0420*/  FFMA R22, R11, 0.5, -R22 ;  /* 0x3f0000000b167823 */ /* 0x000fe20000000816 */
[----:B------:R-:W-:Y:S01]  /*0430*/  FMUL R15, R15, 0.5 ;  /* 0x3f0000000f0f7820 */ /* 0x000fe20000400000 */
[----:B------:R-:W-:Y:S02]  /*0440*/  IADD3.X R11, PT, PT, R3, UR6, RZ, P1, !PT ;  /* 0x00000006030b7c10 */ /* 0x000fe40008ffe4ff */
[----:B------:R-:W-:Y:S01]  /*0450*/  FMUL R13, R22, 0.5 ;  /* 0x3f000000160d7820 */ /* 0x000fe20000400000 */
[----:B------:R-:W0:Y:S01]  /*0460*/  LDC.64 R2, c[0x0][0x3a0] ;  /* 0x0000e800ff027b82 */ /* 0x000e220000000a00 */
[----:B------:R-:W-:Y:S04]  /*0470*/  STG.E desc[UR4][R8.64], R15 ;  /* 0x0000000f08007986 */ /* 0x000fe8000c101904 */
[----:B------:R-:W-:Y:S04]  /*0480*/  STG.E desc[UR4][R6.64], R13 ;  /* 0x0000000d06007986 */ /* 0x000fe8000c101904 */
[----:B------:R-:W2:Y:S04]  /*0490*/  LDG.E.U8 R4, desc[UR4][R4.64] ;  /* 0x0000000404047981 */ /* 0x000ea8000c1e1100 */
[----:B------:R-:W3:Y:S01]  /*04a0*/  LDG.E.U8 R10, desc[UR4][R10.64] ;  /* 0x000000040a0a7981 */ /* 0x000ee2000c1e1100 */
[----:B0-----:R-:W-:Y:S01]  /*04b0*/  IMAD.WIDE R2, R0, 0x4, R2 ;  /* 0x0000000400027825 */ /* 0x001fe200078e0202 */
[----:B--2---:R-:W-:-:S02]  /*04c0*/  I2FP.F32.U32 R12, R4 ;  /* 0x00000004000c7245 */ /* 0x004fc40000201000 */
[----:B---3--:R-:W-:-:S05]  /*04d0*/  I2FP.F32.U32 R17, R10 ;  /* 0x0000000a00117245 */ /* 0x008fca0000201000 */
[----:B------:R-:W-:-:S05]  /*04e0*/  FADD R17, R12, -R17 ;  /* 0x800000110c117221 */ /* 0x000fca0000000000 */
[----:B------:R-:W-:Y:S01]  /*04f0*/  STG.E desc[UR4][R2.64], R17 ;  /* 0x0000001102007986 */ /* 0x000fe2000c101904 */
[----:B------:R-:W-:Y:S05]  /*0500*/  EXIT ;  /* 0x000000000000794d */ /* 0x000fea0003800000 */
.L_x_33:
        /* <DEDUP_REMOVED lines=15> */
.L_x_54:


//--------------------- .text._Z22edge_detection_overlayPhS_S_ii --------------------------
	.section	.text._Z22edge_detection_overlayPhS_S_ii,"ax",@progbits
	.align	128
        .global         _Z22edge_detection_overlayPhS_S_ii
        .type           _Z22edge_detection_overlayPhS_S_ii,@function
        .size           _Z22edge_detection_overlayPhS_S_ii,(.L_x_46 - _Z22edge_detection_overlayPhS_S_ii)
        .other          _Z22edge_detection_overlayPhS_S_ii,@"STO_CUDA_ENTRY STV_DEFAULT"
_Z22edge_detection_overlayPhS_S_ii:
.text._Z22edge_detection_overlayPhS_S_ii:
        /* <DEDUP_REMOVED lines=8> */
[----:B0-----:R-:W-:Y:S01]  /*0080*/  IMAD R2, R2, UR5, R5 ;  /* 0x0000000502027c24 */ /* 0x001fe2000f8e0205 */
[----:B--2---:R-:W-:-:S04]  /*0090*/  UIADD3 UR5, UPT, UPT, UR8, -0x1, URZ ;  /* 0xffffffff08057890 */ /* 0x004fc8000fffe0ff */
[----:B------:R-:W-:Y:S01]  /*00a0*/  ISETP.NE.AND P0, PT, R2, RZ, PT ;  /* 0x000000ff0200720c */ /* 0x000fe20003f05270 */
[----:B-1----:R-:W-:Y:S01]  /*00b0*/  IMAD R0, R0, UR4, R3 ;  /* 0x0000000400007c24 */ /* 0x002fe2000f8e0203 */
[----:B------:R-:W-:-:S04]  /*00c0*/  UIADD3 UR4, UPT, UPT, UR9, -0x1, URZ ;  /* 0xffffffff09047890 */ /* 0x000fc8000fffe0ff */
[----:B------:R-:W-:-:S04]  /*00d0*/  ISETP.LT.OR P0, PT, R0, 0x1, !P0 ;  /* 0x000000010000780c */ /* 0x000fc80004701670 */
[----:B------:R-:W-:-:S04]  /*00e0*/  ISETP.GE.OR P0, PT, R0, UR5, P0 ;  /* 0x0000000500007c0c */ /* 0x000fc80008706670 */
[----:B------:R-:W-:-:S13]  /*00f0*/  ISETP.GE.OR P0, PT, R2, UR4, P0 ;  /* 0x0000000402007c0c */ /* 0x000fda0008706670 */
[----:B------:R-:W-:Y:S05]  /*0100*/  @P0 EXIT ;  /* 0x000000000000094d */ /* 0x000fea0003800000 */
[----:B------:R-:W0:Y:S01]  /*0110*/  LDCU.64 UR6, c[0x0][0x390] ;  /* 0x00007200ff0677ac */ /* 0x000e220008000a00 */
[----:B------:R-:W-:Y:S01]  /*0120*/  VIADD R3, R2, 0xffffffff ;  /* 0xffffffff02037836 */ /* 0x000fe20000000000 */
[----:B------:R-:W1:Y:S03]  /*0130*/  LDCU.64 UR4, c[0x0][0x358] ;  /* 0x00006b00ff0477ac */ /* 0x000e660008000a00 */
[----:B------:R-:W-:-:S04]  /*0140*/  IMAD R0, R3, UR8, R0 ;  /* 0x0000000803007c24 */ /* 0x000fc8000f8e0200 */
[----:B------:R-:W-:-:S05]  /*0150*/  VIADD R2, R0, 0xffffffff ;  /* 0xffffffff00027836 */ /* 0x000fca0000000000 */
[----:B0-----:R-:W-:Y:S01]  /*0160*/  IADD3 R4, P0, PT, R2, UR6, RZ ;  /* 0x0000000602047c10 */ /* 0x001fe2000ff1e0ff */
[----:B------:R-:W-:-:S03]  /*0170*/  USHF.R.S32.HI UR6, URZ, 0x1f, UR8 ;  /* 0x0000001fff067899 */ /* 0x000fc60008011408 */
[----:B------:R-:W-:Y:S02]  /*0180*/  LEA.HI.X.SX32 R5, R2, UR7, 0x1, P0 ;  /* 0x0000000702057c11 */ /* 0x000fe400080f0eff */
[----:B------:R-:W-:-:S03]  /*0190*/  IADD3 R8, P0, PT, R4, UR8, RZ ;  /* 0x0000000804087c10 */ /* 0x000fc6000ff1e0ff */
[----:B-1----:R-:W2:Y:S04]  /*01a0*/  LDG.E.U8 R3, desc[UR4][R4.64] ;  /* 0x0000000404037981 */ /* 0x002ea8000c1e1100 */
[----:B------:R-:W3:Y:S01]  /*01b0*/  LDG.E.U8 R10, desc[UR4][R4.64+0x1] ;  /* 0x00000104040a7981 */ /* 0x000ee2000c1e1100 */
[----:B------:R-:W-:-:S03]  /*01c0*/  IADD3.X R9, PT, PT, R5, UR6, RZ, P0, !PT ;  /* 0x0000000605097c10 */ /* 0x000fc600087fe4ff */
[----:B------:R-:W4:Y:S01]  /*01d0*/  LDG.E.U8 R11, desc[UR4][R4.64+0x2] ;  /* 0x00000204040b7981 */ /* 0x000f22000c1e1100 */
[----:B------:R-:W-:-:S03]  /*01e0*/  IADD3 R6, P0, PT, R8, UR8, RZ ;  /* 0x0000000808067c10 */ /* 0x000fc6000ff1e0ff */
[----:B------:R-:W5:Y:S01]  /*01f0*/  LDG.E.U8 R12, desc[UR4][R8.64] ;  /* 0x00000004080c7981 */ /* 0x000f62000c1e1100 */
[----:B------:R-:W-:-:S03]  /*0200*/  IADD3.X R7, PT, PT, R9, UR6, RZ, P0, !PT ;  /* 0x0000000609077c10 */ /* 0x000fc600087fe4ff */
[----:B------:R-:W5:Y:S04]  /*0210*/  LDG.E.U8 R13, desc[UR4][R8.64+0x2] ;  /* 0x00000204080d7981 */ /* 0x000f68000c1e1100 */
[----:B------:R-:W5:Y:S04]  /*0220*/  LDG.E.U8 R14, desc[UR4][R6.64] ;  /* 0x00000004060e7981 */ /* 0x000f68000c1e1100 */
[----:B------:R-:W5:Y:S04]  /*0230*/  LDG.E.U8 R15, desc[UR4][R6.64+0x1] ;  /* 0x00000104060f7981 */ /* 0x000f68000c1e1100 */
[----:B------:R-:W5:Y:S01]  /*0240*/  LDG.E.U8 R2, desc[UR4][R6.64+0x2] ;  /* 0x0000020406027981 */ /* 0x000f62000c1e1100 */
[----:B------:R-:W-:Y:S01]  /*0250*/  BSSY.RECONVERGENT B0, `(.L_x_34) ;  /* 0x000002a000007945 */ /* 0x000fe20003800200 */
[----:B--2---:R-:W-:-:S02]  /*0260*/  I2FP.F32.U32 R3, R3 ;  /* 0x0000000300037245 */ /* 0x004fc40000201000 */
[----:B---3--:R-:W-:-:S03]  /*0270*/  I2FP.F32.U32 R10, R10 ;  /* 0x0000000a000a7245 */ /* 0x008fc60000201000 */
[----:B------:R-:W-:Y:S01]  /*0280*/  FADD R3, RZ, -R3 ;  /* 0x80000003ff037221 */ /* 0x000fe20000000000 */
[----:B----4-:R-:W-:Y:S01]  /*0290*/  I2FP.F32.U32 R11, R11 ;  /* 0x0000000b000b7245 */ /* 0x010fe20000201000 */
[----:B------:R-:W-:Y:S01]  /*02a0*/  FADD R10, R10, R10 ;  /* 0x0000000a0a0a7221 */ /* 0x000fe20000000000 */
[----:B-----5:R-:W-:-:S03]  /*02b0*/  I2FP.F32.U32 R12, R12 ;  /* 0x0000000c000c7245 */ /* 0x020fc60000201000 */
[C---:B------:R-:W-:Y:S01]  /*02c0*/  FADD R10, R3.reuse, -R10 ;  /* 0x8000000a030a7221 */ /* 0x040fe20000000000 */
[--C-:B------:R-:W-:Y:S01]  /*02d0*/  FADD R3, R3, R11.reuse ;  /* 0x0000000b03037221 */ /* 0x100fe20000000000 */
[----:B------:R-:W-:Y:S02]  /*02e0*/  I2FP.F32.U32 R4, R13 ;  /* 0x0000000d00047245 */ /* 0x000fe40000201000 */
[----:B------:R-:W-:Y:S01]  /*02f0*/  FADD R10, R10, -R11 ;  /* 0x8000000b0a0a7221 */ /* 0x000fe20000000000 */
[----:B------:R-:W-:Y:S01]  /*0300*/  FADD R12, R12, R12 ;  /* 0x0000000c0c0c7221 */ /* 0x000fe20000000000 */
[----:B------:R-:W-:Y:S02]  /*0310*/  I2FP.F32.U32 R14, R14 ;  /* 0x0000000e000e7245 */ /* 0x000fe40000201000 */
[----:B------:R-:W-:Y:S01]  /*0320*/  FADD R10, RZ, R10 ;  /* 0x0000000aff0a7221 */ /* 0x000fe20000000000 */
[----:B------:R-:W-:Y:S01]  /*0330*/  FADD R3, R3, -R12 ;  /* 0x8000000c03037221 */ /* 0x000fe20000000000 */
[----:B------:R-:W-:-:S02]  /*0340*/  I2FP.F32.U32 R15, R15 ;  /* 0x0000000f000f7245 */ /* 0x000fc40000201000 */
[----:B------:R-:W-:Y:S01]  /*0350*/  FADD R10, RZ, R10 ;  /* 0x0000000aff0a7221 */ /* 0x000fe20000000000 */
[----:B------:R-:W-:Y:S01]  /*0360*/  FADD R3, RZ, R3 ;  /* 0x00000003ff037221 */ /* 0x000fe20000000000 */
[----:B------:R-:W-:Y:S02]  /*0370*/  I2FP.F32.U32 R2, R2 ;  /* 0x0000000200027245 */ /* 0x000fe40000201000 */
[----:B------:R-:W-:Y:S01]  /*0380*/  FADD R10, RZ, R10 ;  /* 0x0000000aff0a7221 */ /* 0x000fe20000000000 */
[----:B------:R-:W-:Y:S01]  /*0390*/  FFMA R3, R4, 2, R3 ;  /* 0x4000000004037823 */ /* 0x000fe20000000003 */
[----:B------:R-:W-:Y:S02]  /*03a0*/  VIADD R4, R0, UR8 ;  /* 0x0000000800047c36 */ /* 0x000fe40008000000 */
[--C-:B------:R-:W-:Y:S01]  /*03b0*/  FADD R10, R10, R14.reuse ;  /* 0x0000000e0a0a7221 */ /* 0x100fe20000000000 */
[----:B------:R-:W-:-:S03]  /*03c0*/  FADD R3, R3, -R14 ;  /* 0x8000000e03037221 */ /* 0x000fc60000000000 */
[----:B------:R-:W-:Y:S01]  /*03d0*/  FFMA R10, R15, 2, R10 ;  /* 0x400000000f0a7823 */ /* 0x000fe2000000000a */
[----:B------:R-:W-:-:S03]  /*03e0*/  FADD R3, RZ, R3 ;  /* 0x00000003ff037221 */ /* 0x000fc60000000000 */
[--C-:B------:R-:W-:Y:S01]  /*03f0*/  FADD R10, R10, R2.reuse ;  /* 0x000000020a0a7221 */ /* 0x100fe20000000000 */
[----:B------:R-:W-:-:S03]  /*0400*/  FADD R3, R3, R2 ;  /* 0x0000000203037221 */ /* 0x000fc60000000000 */
[----:B------:R-:W-:-:S04]  /*0410*/  FMUL R10, R10, R10 ;  /* 0x0000000a0a0a7220 */ /* 0x000fc80000400000 */
[----:B------:R-:W-:-:S04]  /*0420*/  FFMA R10, R3, R3, R10 ;  /* 0x00000003030a7223 */ /* 0x000fc8000000000a */
[----:B------:R0:W1:Y:S01]  /*0430*/  MUFU.RSQ R3, R10 ;  /* 0x0000000a00037308 */ /* 0x0000620000001400 */
[----:B------:R-:W-:-:S04]  /*0440*/  IADD3 R2, PT, PT, R10, -0xd000000, RZ ;  /* 0xf30000000a027810 */ /* 0x000fc80007ffe0ff */
[----:B------:R-:W-:-:S13]  /*0450*/  ISETP.GT.U32.AND P0, PT, R2, 0x727fffff, PT ;  /* 0x727fffff0200780c */ /* 0x000fda0003f04070 */
[----:B01----:R-:W-:Y:S05]  /*0460*/  @!P0 BRA `(.L_x_35) ;  /* 0x0000000000108947 */ /* 0x003fea0003800000 */
[----:B------:R-:W-:-:S07]  /*0470*/  MOV R7, 0x490 ;  /* 0x0000049000077802 */ /* 0x000fce0000000f00 */
[----:B------:R-:W-:Y:S05]  /*0480*/  CALL.REL.NOINC `($__internal_3_$__cuda_sm20_sqrt_rn_f32_slowpath) ;  /* 0x00000000009c7944 */ /* 0x000fea0003c00000 */
[----:B------:R-:W-:Y:S01]  /*0490*/  MOV R0, R10 ;  /* 0x0000000a00007202 */ /* 0x000fe20000000f00 */
[----:B------:R-:W-:Y:S06]  /*04a0*/  BRA `(.L_x_36) ;  /* 0x0000000000107947 */ /* 0x000fec0003800000 */
.L_x_35:
[----:B------:R-:W-:Y:S01]  /*04b0*/  FMUL.FTZ R5, R10, R3 ;  /* 0x000000030a057220 */ /* 0x000fe20000410000 */
[----:B------:R-:W-:-:S03]  /*04c0*/  FMUL.FTZ R3, R3, 0.5 ;  /* 0x3f00000003037820 */ /* 0x000fc60000410000 */
[----:B------:R-:W-:-:S04]  /*04d0*/  FFMA R0, -R5, R5, R10 ;  /* 0x0000000505007223 */ /* 0x000fc8000000010a */
[----:B------:R-:W-:-:S07]  /*04e0*/  FFMA R0, R0, R3, R5 ;  /* 0x0000000300007223 */ /* 0x000fce0000000005 */
.L_x_36:
[----:B------:R-:W-:Y:S05]  /*04f0*/  BSYNC.RECONVERGENT B0 ;  /* 0x0000000000007941 */ /* 0x000fea0003800200 */
.L_x_34:
[----:B------:R-:W-:Y:S01]  /*0500*/  FMNMX.NAN R0, R0, 255, PT ;  /* 0x437f000000007809 */ /* 0x000fe20003820000 */
[----:B------:R-:W-:-:S03]  /*0510*/  IMAD.SHL.U32 R4, R4, 0x4, RZ ;  /* 0x0000000404047824 */ /* 0x000fc600078e00ff */
[----:B------:R-:W-:-:S13]  /*0520*/  FSETP.GT.AND P0, PT, R0, 50, PT ;  /* 0x424800000000780b */ /* 0x000fda0003f04000 */
[----:B------:R-:W-:Y:S05]  /*0530*/  @!P0 BRA `(.L_x_37) ;  /* 0x0000000000388947 */ /* 0x000fea0003800000 */
[----:B------:R-:W0:Y:S01]  /*0540*/  LDCU.128 UR8, c[0x0][0x380] ;  /* 0x00007000ff0877ac */ /* 0x000e220008000c00 */
[----:B------:R-:W-:Y:S02]  /*0550*/  SHF.R.S32.HI R0, RZ, 0x1f, R4 ;  /* 0x0000001fff007819 */ /* 0x000fe40000011404 */
[----:B0-----:R-:W-:-:S04]  /*0560*/  IADD3 R2, P0, PT, R4, UR8, RZ ;  /* 0x0000000804027c10 */ /* 0x001fc8000ff1e0ff */
[----:B------:R-:W-:-:S05]  /*0570*/  IADD3.X R3, PT, PT, R0, UR9, RZ, P0, !PT ;  /* 0x0000000900037c10 */ /* 0x000fca00087fe4ff */
[----:B------:R-:W2:Y:S01]  /*0580*/  LDG.E.U8 R7, desc[UR4][R2.64] ;  /* 0x0000000402077981 */ /* 0x000ea2000c1e1100 */
[----:B------:R-:W-:-:S04]  /*0590*/  IADD3 R4, P0, PT, R4, UR10, RZ ;  /* 0x0000000a04047c10 */ /* 0x000fc8000ff1e0ff */
[----:B------:R-:W-:Y:S01]  /*05a0*/  IADD3.X R5, PT, PT, R0, UR11, RZ, P0, !PT ;  /* 0x0000000b00057c10 */ /* 0x000fe200087fe4ff */
[----:B------:R-:W-:-:S04]  /*05b0*/  HFMA2 R0, -RZ, RZ, 0, 1.5199184417724609375e-05 ;  /* 0x000000ffff007431 */ /* 0x000fc800000001ff */
[----:B--2---:R-:W-:Y:S04]  /*05c0*/  STG.E.U8 desc[UR4][R4.64], R7 ;  /* 0x0000000704007986 */ /* 0x004fe8000c101104 */
[----:B------:R-:W2:Y:S04]  /*05d0*/  LDG.E.U8 R9, desc[UR4][R2.64+0x1] ;  /* 0x0000010402097981 */ /* 0x000ea8000c1e1100 */
[----:B------:R-:W-:Y:S04]  /*05e0*/  STG.E.U8 desc[UR4][R4.64+0x2], R0 ;  /* 0x0000020004007986 */ /* 0x000fe8000c101104 */
[----:B------:R-:W-:Y:S04]  /*05f0*/  STG.E.U8 desc[UR4][R4.64+0x3], RZ ;  /* 0x000003ff04007986 */ /* 0x000fe8000c101104 */
[----:B--2---:R-:W-:Y:S01]  /*0600*/  STG.E.U8 desc[UR4][R4.64+0x1], R9 ;  /* 0x0000010904007986 */ /* 0x004fe2000c101104 */
[----:B------:R-:W-:Y:S05]  /*0610*/  EXIT ;  /* 0x000000000000794d */ /* 0x000fea0003800000 */
.L_x_37:
[----:B------:R-:W0:Y:S01]  /*0620*/  LDCU.128 UR8, c[0x0][0x380] ;  /* 0x00007000ff0877ac */ /* 0x000e220008000c00 */
[----:B------:R-:W-:Y:S02]  /*0630*/  SHF.R.S32.HI R0, RZ, 0x1f, R4 ;  /* 0x0000001fff007819 */ /* 0x000fe40000011404 */
[----:B0-----:R-:W-:-:S04]  /*0640*/  IADD3 R2, P0, PT, R4, UR8, RZ ;  /* 0x0000000804027c10 */ /* 0x001fc8000ff1e0ff */
[----:B------:R-:W-:-:S05]  /*0650*/  IADD3.X R3, PT, PT, R0, UR9, RZ, P0, !PT ;  /* 0x0000000900037c10 */ /* 0x000fca00087fe4ff */
[----:B------:R-:W2:Y:S01]  /*0660*/  LDG.E.U8 R7, desc[UR4][R2.64] ;  /* 0x0000000402077981 */ /* 0x000ea2000c1e1100 */
[----:B------:R-:W-:-:S04]  /*0670*/  IADD3 R4, P0, PT, R4, UR10, RZ ;  /* 0x0000000a04047c10 */ /* 0x000fc8000ff1e0ff */
[----:B------:R-:W-:-:S05]  /*0680*/  IADD3.X R5, PT, PT, R0, UR11, RZ, P0, !PT ;  /* 0x0000000b00057c10 */ /* 0x000fca00087fe4ff */
[----:B--2---:R-:W-:Y:S04]  /*0690*/  STG.E.U8 desc[UR4][R4.64], R7 ;  /* 0x0000000704007986 */ /* 0x004fe8000c101104 */
[----:B------:R-:W2:Y:S04]  /*06a0*/  LDG.E.U8 R9, desc[UR4][R2.64+0x1] ;  /* 0x0000010402097981 */ /* 0x000ea8000c1e1100 */
[----:B--2---:R-:W-:Y:S04]  /*06b0*/  STG.E.U8 desc[UR4][R4.64+0x1], R9 ;  /* 0x0000010904007986 */ /* 0x004fe8000c101104 */
[----:B------:R-:W2:Y:S04]  /*06c0*/  LDG.E.U8 R11, desc[UR4][R2.64+0x2] ;  /* 0x00000204020b7981 */ /* 0x000ea8000c1e1100 */
[----:B------:R-:W-:Y:S04]  /*06d0*/  STG.E.U8 desc[UR4][R4.64+0x3], RZ ;  /* 0x000003ff04007986 */ /* 0x000fe8000c101104 */
[----:B--2---:R-:W-:Y:S01]  /*06e0*/  STG.E.U8 desc[UR4][R4.64+0x2], R11 ;  /* 0x0000020b04007986 */ /* 0x004fe2000c101104 */
[----:B------:R-:W-:Y:S05]  /*06f0*/  EXIT ;  /* 0x000000000000794d */ /* 0x000fea0003800000 */
        .weak           $__internal_3_$__cuda_sm20_sqrt_rn_f32_slowpath
        .type           $__internal_3_$__cuda_sm20_sqrt_rn_f32_slowpath,@function
        .size           $__internal_3_$__cuda_sm20_sqrt_rn_f32_slowpath,(.L_x_46 - $__internal_3_$__cuda_sm20_sqrt_rn_f32_slowpath)
$__internal_3_$__cuda_sm20_sqrt_rn_f32_slowpath:
[----:B------:R-:W-:-:S13]  /*0700*/  LOP3.LUT P0, RZ, R10, 0x7fffffff, RZ, 0xc0, !PT ;  /* 0x7fffffff0aff7812 */ /* 0x000fda000780c0ff */
[----:B------:R-:W-:Y:S05]  /*0710*/  @!P0 BRA `(.L_x_38) ;  /* 0x0000000000448947 */ /* 0x000fea0003800000 */
[----:B------:R-:W-:Y:S01]  /*0720*/  FSETP.GEU.FTZ.AND P0, PT, R10, RZ, PT ;  /* 0x000000ff0a00720b */ /* 0x000fe20003f1e000 */
[----:B------:R-:W-:-:S12]  /*0730*/  IMAD.MOV.U32 R0, RZ, RZ, R10 ;  /* 0x000000ffff007224 */ /* 0x000fd800078e000a */
[----:B------:R-:W-:Y:S01]  /*0740*/  @!P0 MOV R10, 0x7fffffff ;  /* 0x7fffffff000a8802 */ /* 0x000fe20000000f00 */
[----:B------:R-:W-:Y:S06]  /*0750*/  @!P0 BRA `(.L_x_38) ;  /* 0x0000000000348947 */ /* 0x000fec0003800000 */
[----:B------:R-:W-:-:S13]  /*0760*/  FSETP.GTU.FTZ.AND P0, PT, |R0|, +INF , PT ;  /* 0x7f8000000000780b */ /* 0x000fda0003f1c200 */
[----:B------:R-:W-:Y:S01]  /*0770*/  @P0 FADD.FTZ R10, R0, 1 ;  /* 0x3f800000000a0421 */ /* 0x000fe20000010000 */
[----:B------:R-:W-:Y:S06]  /*0780*/  @P0 BRA `(.L_x_38) ;  /* 0x0000000000280947 */ /* 0x000fec0003800000 */
[----:B------:R-:W-:-:S13]  /*0790*/  FSETP.NEU.FTZ.AND P0, PT, |R0|, +INF , PT ;  /* 0x7f8000000000780b */ /* 0x000fda0003f1d200 */
[----:B------:R-:W-:Y:S01]  /*07a0*/  @P0 FFMA R2, R0, 1.84467440737095516160e+19, RZ ;  /* 0x5f80000000020823 */ /* 0x000fe200000000ff */
[----:B------:R-:W-:-:S03]  /*07b0*/  @!P0 IMAD.MOV.U32 R10, RZ, RZ, R0 ;  /* 0x000000ffff0a8224 */ /* 0x000fc600078e0000 */
[----:B------:R-:W0:Y:S02]  /*07c0*/  @P0 MUFU.RSQ R3, R2 ;  /* 0x0000000200030308 */ /* 0x000e240000001400 */
[----:B0-----:R-:W-:Y:S01]  /*07d0*/  @P0 FMUL.FTZ R5, R2, R3 ;  /* 0x0000000302050220 */ /* 0x001fe20000410000 */
[----:B------:R-:W-:-:S03]  /*07e0*/  @P0 FMUL.FTZ R3, R3, 0.5 ;  /* 0x3f00000003030820 */ /* 0x000fc60000410000 */
[----:B------:R-:W-:-:S04]  /*07f0*/  @P0 FADD.FTZ R6, -R5, -RZ ;  /* 0x800000ff05060221 */ /* 0x000fc80000010100 */
[----:B------:R-:W-:-:S04]  /*0800*/  @P0 FFMA R6, R5, R6, R2 ;  /* 0x0000000605060223 */ /* 0x000fc80000000002 */
[----:B------:R-:W-:-:S04]  /*0810*/  @P0 FFMA R3, R6, R3, R5 ;  /* 0x0000000306030223 */ /* 0x000fc80000000005 */
[----:B------:R-:W-:-:S07]  /*0820*/  @P0 FMUL.FTZ R10, R3, 2.3283064365386962891e-10 ;  /* 0x2f800000030a0820 */ /* 0x000fce0000410000 */
.L_x_38:
[----:B------:R-:W-:Y:S01]  /*0830*/  HFMA2 R3, -RZ, RZ, 0, 0 ;  /* 0x00000000ff037431 */ /* 0x000fe200000001ff */
[----:B------:R-:W-:-:S04]  /*0840*/  MOV R2, R7 ;  /* 0x0000000700027202 */ /* 0x000fc80000000f00 */
[----:B------:R-:W-:Y:S05]  /*0850*/  RET.REL.NODEC R2 `(_Z22edge_detection_overlayPhS_S_ii) ;  /* 0xfffffff402e87950 */ /* 0x000fea0003c3ffff */
.L_x_39:
        /* <DEDUP_REMOVED lines=10> */
.L_x_46:


//--------------------- .text._Z21gray_scale_conversionPhS_ii --------------------------
	.section	.text._Z21gray_scale_conversionPhS_ii,"ax",@progbits
	.align	128
        .global         _Z21gray_scale_conversionPhS_ii
        .type           _Z21gray_scale_conversionPhS_ii,@function
        .size           _Z21gray_scale_conversionPhS_ii,(.L_x_56 - _Z21gray_scale_conversionPhS_ii)
        .other          _Z21gray_scale_conversionPhS_ii,@"STO_CUDA_ENTRY STV_DEFAULT"
_Z21gray_scale_conversionPhS_ii:
.text._Z21gray_scale_conversionPhS_ii:
[----:B------:R-:W-:Y:S01]  /*0000*/  LDC R1, c[0x0][0x37c] ;  /* 0x0000df00ff017b82 */ /* 0x000fe20000000800 */
[----:B------:R-:W0:Y:S07]  /*0010*/  S2R R3, SR_TID.X ;  /* 0x0000000000037919 */ /* 0x000e2e0000002100 */
[----:B------:R-:W0:Y:S01]  /*0020*/  S2UR UR6, SR_CTAID.X ;  /* 0x00000000000679c3 */ /* 0x000e220000002500 */
[----:B------:R-:W1:Y:S07]  /*0030*/  LDCU.64 UR4, c[0x0][0x390] ;  /* 0x00007200ff0477ac */ /* 0x000e6e0008000a00 */
[----:B------:R-:W0:Y:S01]  /*0040*/  LDC R0, c[0x0][0x360] ;  /* 0x0000d800ff007b82 */ /* 0x000e220000000800 */
[----:B-1----:R-:W-:Y:S01]  /*0050*/  UIMAD UR4, UR5, UR4, URZ ;  /* 0x00000004050472a4 */ /* 0x002fe2000f8e02ff */
[----:B0-----:R-:W-:-:S05]  /*0060*/  IMAD R0, R0, UR6, R3 ;  /* 0x0000000600007c24 */ /* 0x001fca000f8e0203 */
[----:B------:R-:W-:-:S13]  /*0070*/  ISETP.GE.AND P0, PT, R0, UR4, PT ;  /* 0x0000000400007c0c */ /* 0x000fda000bf06270 */
[----:B------:R-:W-:Y:S05]  /*0080*/  @P0 EXIT ;  /* 0x000000000000094d */ /* 0x000fea0003800000 */
[----:B------:R-:W0:Y:S01]  /*0090*/  LDCU.128 UR8, c[0x0][0x380] ;  /* 0x00007000ff0877ac */ /* 0x000e220008000c00 */
[----:B------:R-:W-:Y:S01]  /*00a0*/  IMAD.SHL.U32 R3, R0, 0x4, RZ ;  /* 0x0000000400037824 */ /* 0x000fe200078e00ff */
[----:B------:R-:W1:Y:S04]  /*00b0*/  LDCU.64 UR4, c[0x0][0x358] ;  /* 0x00006b00ff0477ac */ /* 0x000e680008000a00 */
[----:B0-----:R-:W-:-:S04]  /*00c0*/  IADD3 R2, P0, PT, R3, UR8, RZ ;  /* 0x0000000803027c10 */ /* 0x001fc8000ff1e0ff */
[----:B------:R-:W-:-:S05]  /*00d0*/  LEA.HI.X.SX32 R3, R3, UR9, 0x1, P0 ;  /* 0x0000000903037c11 */ /* 0x000fca00080f0eff */
[----:B-1----:R-:W2:Y:S04]  /*00e0*/  LDG.E.U8 R5, desc[UR4][R2.64+0x1] ;  /* 0x0000010402057981 */ /* 0x002ea8000c1e1100 */
[----:B------:R-:W3:Y:S04]  /*00f0*/  LDG.E.U8 R4, desc[UR4][R2.64] ;  /* 0x0000000402047981 */ /* 0x000ee8000c1e1100 */
[----:B------:R-:W4:Y:S01]  /*0100*/  LDG.E.U8 R6, desc[UR4][R2.64+0x2] ;  /* 0x0000020402067981 */ /* 0x000f22000c1e1100 */
[----:B--2---:R-:W-:Y:S02]  /*0110*/  I2FP.F32.U32 R5, R5 ;  /* 0x0000000500057245 */ /* 0x004fe40000201000 */
[----:B---3--:R-:W-:-:S03]  /*0120*/  I2FP.F32.U32 R4, R4 ;  /* 0x0000000400047245 */ /* 0x008fc60000201000 */
[----:B------:R-:W-:Y:S01]  /*0130*/  FMUL R5, R5, 0.58700001239776611328 ;  /* 0x3f1645a205057820 */ /* 0x000fe20000400000 */
[----:B----4-:R-:W-:-:S03]  /*0140*/  I2FP.F32.U32 R7, R6 ;  /* 0x0000000600077245 */ /* 0x010fc60000201000 */
[----:B------:R-:W-:-:S04]  /*0150*/  FFMA R4, R4, 0.11400000005960464478, R5 ;  /* 0x3de978d504047823 */ /* 0x000fc80000000005 */
[----:B------:R-:W-:Y:S01]  /*0160*/  FFMA R7, R7, 0.29899999499320983887, R4 ;  /* 0x3e99168707077823 */ /* 0x000fe20000000004 */
[----:B------:R-:W-:-:S04]  /*0170*/  IADD3 R4, P0, PT, R0, UR10, RZ ;  /* 0x0000000a00047c10 */ /* 0x000fc8000ff1e0ff */
[----:B------:R-:W-:Y:S01]  /*0180*/  LEA.HI.X.SX32 R5, R0, UR11, 0x1, P0 ;  /* 0x0000000b00057c11 */ /* 0x000fe200080f0eff */
[----:B------:R-:W0:Y:S04]  /*0190*/  F2I.U32.TRUNC.NTZ R7, R7 ;  /* 0x0000000700077305 */ /* 0x000e28000020f000 */
[----:B0-----:R-:W-:Y:S01]  /*01a0*/  STG.E.U8 desc[UR4][R4.64], R7 ;  /* 0x0000000704007986 */ /* 0x001fe2000c101104 */
[----:B------:R-:W-:Y:S05]  /*01b0*/  EXIT ;  /* 0x000000000000794d */ /* 0x000fea0003800000 */
.L_x_40:
        /* <DEDUP_REMOVED lines=12> */
.L_x_56:


//--------------------- .text._Z14gaussian_blur3PhS_ii --------------------------
	.section	.text._Z14gaussian_blur3PhS_ii,"ax",@progbits
	.align	128
        .global         _Z14gaussian_blur3PhS_ii
        .type           _Z14gaussian_blur3PhS_ii,@function
        .size           _Z14gaussian_blur3PhS_ii,(.L_x_47 - _Z14gaussian_blur3PhS_ii)
        .other          _Z14gaussian_blur3PhS_ii,@"STO_CUDA_ENTRY STV_DEFAULT"
_Z14gaussian_blur3PhS_ii:
.text._Z14gaussian_blur3PhS_ii:
        /* <DEDUP_REMOVED lines=11> */
[----:B------:R-:W-:-:S04]  /*00b0*/  ISETP.GE.OR P0, PT, R11, R2, P0 ;  /* 0x000000020b00720c */ /* 0x000fc80000706670 */
[----:B------:R-:W-:-:S13]  /*00c0*/  ISETP.LT.OR P0, PT, R11, RZ, P0 ;  /* 0x000000ff0b00720c */ /* 0x000fda0000701670 */
[----:B------:R-:W-:Y:S05]  /*00d0*/  @P0 EXIT ;  /* 0x000000000000094d */ /* 0x000fea0003800000 */
[----:B------:R-:W0:Y:S01]  /*00e0*/  LDCU.64 UR6, c[0x0][0x380] ;  /* 0x00007000ff0677ac */ /* 0x000e220008000a00 */
[C---:B------:R-:W-:Y:S01]  /*00f0*/  ISETP.NE.AND P1, PT, R4.reuse, RZ, PT ;  /* 0x000000ff0400720c */ /* 0x040fe20003f25270 */
[-C--:B------:R-:W-:Y:S01]  /*0100*/  IMAD R10, R4, R2.reuse, RZ ;  /* 0x00000002040a7224 */ /* 0x080fe200078e02ff */
[----:B------:R-:W1:Y:S01]  /*0110*/  LDCU.64 UR4, c[0x0][0x358] ;  /* 0x00006b00ff0477ac */ /* 0x000e620008000a00 */
[C---:B------:R-:W-:Y:S01]  /*0120*/  VIADD R9, R11.reuse, 0x1 ;  /* 0x000000010b097836 */ /* 0x040fe20000000000 */
[----:B------:R-:W-:Y:S01]  /*0130*/  ISETP.EQ.OR P3, PT, R11, RZ, !P1 ;  /* 0x000000ff0b00720c */ /* 0x000fe20004f62670 */
[----:B------:R-:W-:Y:S02]  /*0140*/  IMAD.IADD R12, R10, 0x1, -R2 ;  /* 0x000000010a0c7824 */ /* 0x000fe400078e0a02 */
[----:B------:R-:W-:Y:S01]  /*0150*/  VIADD R20, R4, 0x1 ;  /* 0x0000000104147836 */ /* 0x000fe20000000000 */
[----:B------:R-:W-:Y:S02]  /*0160*/  ISETP.GE.OR P2, PT, R9, R2, !P1 ;  /* 0x000000020900720c */ /* 0x000fe40004f46670 */
[----:B------:R-:W-:-:S03]  /*0170*/  SHF.R.S32.HI R0, RZ, 0x1f, R12 ;  /* 0x0000001fff007819 */ /* 0x000fc6000001140c */
[C-C-:B------:R-:W-:Y:S01]  /*0180*/  @P1 IMAD.IADD R5, R11.reuse, 0x1, R12.reuse ;  /* 0x000000010b051824 */ /* 0x140fe200078e020c */
[--C-:B0-----:R-:W-:Y:S01]  /*0190*/  IADD3 R6, P0, P4, R11, UR6, R12.reuse ;  /* 0x000000060b067c10 */ /* 0x101fe2000fc1e00c */
[----:B------:R-:W-:-:S03]  /*01a0*/  IMAD R12, R2, 0x2, R12 ;  /* 0x00000002020c7824 */ /* 0x000fc600078e020c */
[----:B------:R-:W-:Y:S01]  /*01b0*/  IADD3.X R7, PT, PT, RZ, UR7, R0, P0, P4 ;  /* 0x00000007ff077c10 */ /* 0x000fe200087e8400 */
[----:B------:R-:W-:Y:S01]  /*01c0*/  IMAD.MOV.U32 R0, RZ, RZ, RZ ;  /* 0x000000ffff007224 */ /* 0x000fe200078e00ff */
[----:B------:R-:W-:Y:S02]  /*01d0*/  @P1 IADD3 R16, P4, PT, R5, UR6, RZ ;  /* 0x0000000605101c10 */ /* 0x000fe4000ff9e0ff */
[C---:B------:R-:W-:Y:S01]  /*01e0*/  ISETP.GT.AND P0, PT, R11.reuse, R2, PT ;  /* 0x000000020b00720c */ /* 0x040fe20003f04270 */
[----:B-1----:R-:W2:Y:S01]  /*01f0*/  @!P2 LDG.E.U8 R15, desc[UR4][R6.64+0x1] ;  /* 0x00000104060fa981 */ /* 0x002ea2000c1e1100 */
[--C-:B------:R-:W-:Y:S02]  /*0200*/  SHF.R.S32.HI R13, RZ, 0x1f, R10.reuse ;  /* 0x0000001fff0d7819 */ /* 0x100fe4000001140a */
[----:B------:R-:W-:Y:S01]  /*0210*/  IADD3 R4, P5, P6, R11, UR6, R10 ;  /* 0x000000060b047c10 */ /* 0x000fe2000febe00a */
[----:B------:R0:W3:Y:S01]  /*0220*/  @!P3 LDG.E.U8 R0, desc[UR4][R6.64+-0x1] ;  /* 0xffffff040600b981 */ /* 0x0000e2000c1e1100 */
[----:B------:R-:W-:-:S02]  /*0230*/  @P1 LEA.HI.X.SX32 R17, R5, UR7, 0x1, P4 ;  /* 0x0000000705111c11 */ /* 0x000fc4000a0f0eff */
[C---:B------:R-:W-:Y:S02]  /*0240*/  ISETP.NE.AND P0, PT, R11.reuse, RZ, !P0 ;  /* 0x000000ff0b00720c */ /* 0x040fe40004705270 */
[----:B------:R-:W-:Y:S01]  /*0250*/  IADD3.X R5, PT, PT, RZ, UR7, R13, P5, P6 ;  /* 0x00000007ff057c10 */ /* 0x000fe2000afec40d */
[C---:B------:R-:W-:Y:S01]  /*0260*/  IMAD.IADD R8, R11.reuse, 0x1, R10 ;  /* 0x000000010b087824 */ /* 0x040fe200078e020a */
[----:B------:R-:W-:Y:S01]  /*0270*/  ISETP.GE.U32.AND P4, PT, R20, R3, PT ;  /* 0x000000031400720c */ /* 0x000fe20003f86070 */
[----:B------:R-:W3:Y:S01]  /*0280*/  @P1 LDG.E.U8 R17, desc[UR4][R16.64] ;  /* 0x0000000410111981 */ /* 0x000ee2000c1e1100 */
[--C-:B0-----:R-:W-:Y:S02]  /*0290*/  IADD3 R6, P5, P6, R11, UR6, R12.reuse ;  /* 0x000000060b067c10 */ /* 0x101fe4000febe00c */
[----:B------:R-:W-:Y:S02]  /*02a0*/  SHF.R.S32.HI R12, RZ, 0x1f, R12 ;  /* 0x0000001fff0c7819 */ /* 0x000fe4000001140c */
[----:B------:R-:W-:-:S02]  /*02b0*/  SHF.R.S32.HI R14, RZ, 0x1f, R8 ;  /* 0x0000001fff0e7819 */ /* 0x000fc40000011408 */
[----:B------:R-:W-:Y:S02]  /*02c0*/  IADD3.X R7, PT, PT, RZ, UR7, R12, P5, P6 ;  /* 0x00000007ff077c10 */ /* 0x000fe4000afec40c */
[----:B------:R-:W-:Y:S02]  /*02d0*/  IADD3 R12, P6, PT, R8, UR6, RZ ;  /* 0x00000006080c7c10 */ /* 0x000fe4000ffde0ff */
[-C--:B------:R-:W-:Y:S01]  /*02e0*/  ISETP.GE.AND P5, PT, R9, R2.reuse, PT ;  /* 0x000000020900720c */ /* 0x080fe20003fa6270 */
[----:B------:R-:W-:Y:S01]  /*02f0*/  IMAD.MOV.U32 R18, RZ, RZ, RZ ;  /* 0x000000ffff127224 */ /* 0x000fe200078e00ff */
[----:B------:R-:W-:Y:S01]  /*0300*/  IADD3.X R13, PT, PT, R14, UR7, RZ, P6, !PT ;  /* 0x000000070e0d7c10 */ /* 0x000fe2000b7fe4ff */
[----:B------:R-:W-:Y:S01]  /*0310*/  @!P3 IMAD.MOV.U32 R18, RZ, RZ, 0x1 ;  /* 0x00000001ff12b424 */ /* 0x000fe200078e00ff */
[----:B------:R-:W-:Y:S02]  /*0320*/  ISETP.GE.U32.OR P3, PT, R20, R3, !P0 ;  /* 0x000000031400720c */ /* 0x000fe40004766470 */
[----:B------:R-:W4:Y:S01]  /*0330*/  @P0 LDG.E.U8 R3, desc[UR4][R4.64+-0x1] ;  /* 0xffffff0404030981 */ /* 0x000f22000c1e1100 */
[----:B------:R-:W-:-:S03]  /*0340*/  @!P4 IADD3 R10, P6, PT, R12, R2, RZ ;  /* 0x000000020c0ac210 */ /* 0x000fc60007fde0ff */
[----:B------:R-:W5:Y:S01]  /*0350*/  LDG.E.U8 R19, desc[UR4][R12.64] ;  /* 0x000000040c137981 */ /* 0x000f62000c1e1100 */
[----:B------:R-:W-:Y:S02]  /*0360*/  @!P4 LEA.HI.X.SX32 R11, R2, R13, 0x1, P6 ;  /* 0x0000000d020bc211 */ /* 0x000fe400030f0eff */
[----:B------:R-:W-:Y:S02]  /*0370*/  ISETP.GE.OR P6, PT, R9, R2, P4 ;  /* 0x000000020900720c */ /* 0x000fe400027c6670 */
[----:B------:R-:W5:Y:S04]  /*0380*/  @!P5 LDG.E.U8 R9, desc[UR4][R4.64+0x1] ;  /* 0x000001040409d981 */ /* 0x000f68000c1e1100 */
[----:B------:R-:W5:Y:S04]  /*0390*/  @!P3 LDG.E.U8 R21, desc[UR4][R6.64+-0x1] ;  /* 0xffffff040615b981 */ /* 0x000f68000c1e1100 */
[----:B------:R-:W5:Y:S04]  /*03a0*/  @!P4 LDG.E.U8 R11, desc[UR4][R10.64] ;  /* 0x000000040a0bc981 */ /* 0x000f68000c1e1100 */
[----:B------:R0:W5:Y:S01]  /*03b0*/  @!P6 LDG.E.U8 R23, desc[UR4][R6.64+0x1] ;  /* 0x000001040617e981 */ /* 0x000162000c1e1100 */
[----:B------:R-:W-:-:S05]  /*03c0*/  @P1 LOP3.LUT R18, R18, 0x2, RZ, 0xfc, !PT ;  /* 0x0000000212121812 */ /* 0x000fca00078efcff */
[----:B------:R-:W-:-:S04]  /*03d0*/  @!P2 VIADD R18, R18, 0x1 ;  /* 0x000000011212a836 */ /* 0x000fc80000000000 */
[----:B------:R-:W-:-:S04]  /*03e0*/  @P0 VIADD R18, R18, 0x2 ;  /* 0x0000000212120836 */ /* 0x000fc80000000000 */
[C---:B------:R-:W-:Y:S02]  /*03f0*/  VIADD R2, R18.reuse, 0x4 ;  /* 0x0000000412027836 */ /* 0x040fe40000000000 */
[----:B------:R-:W-:-:S04]  /*0400*/  @!P5 VIADD R2, R18, 0x6 ;  /* 0x000000061202d836 */ /* 0x000fc80000000000 */
[----:B------:R-:W-:-:S04]  /*0410*/  @!P3 VIADD R2, R2, 0x1 ;  /* 0x000000010202b836 */ /* 0x000fc80000000000 */
[----:B------:R-:W-:-:S04]  /*0420*/  @!P4 VIADD R2, R2, 0x2 ;  /* 0x000000020202c836 */ /* 0x000fc80000000000 */
[----:B------:R-:W-:-:S05]  /*0430*/  @!P6 VIADD R2, R2, 0x1 ;  /* 0x000000010202e836 */ /* 0x000fca0000000000 */
[----:B0-----:R-:W-:Y:S01]  /*0440*/  LOP3.LUT R7, R2, 0xffff, RZ, 0xc0, !PT ;  /* 0x0000ffff02077812 */ /* 0x001fe200078ec0ff */
[----:B---3--:R-:W-:-:S04]  /*0450*/  @P1 IMAD R0, R17, 0x2, R0 ;  /* 0x0000000211001824 */ /* 0x008fc800078e0200 */
[----:B--2---:R-:W-:-:S04]  /*0460*/  @!P2 IMAD.IADD R0, R0, 0x1, R15 ;  /* 0x000000010000a824 */ /* 0x004fc800078e020f */
[----:B----4-:R-:W-:-:S04]  /*0470*/  @P0 IMAD R0, R3, 0x2, R0 ;  /* 0x0000000203000824 */ /* 0x010fc800078e0200 */
[----:B-----5:R-:W-:-:S04]  /*0480*/  IMAD R0, R19, 0x4, R0 ;  /* 0x0000000413007824 */ /* 0x020fc800078e0200 */
[----:B------:R-:W-:-:S04]  /*0490*/  @!P5 IMAD R0, R9, 0x2, R0 ;  /* 0x000000020900d824 */ /* 0x000fc800078e0200 */
[----:B------:R-:W-:-:S04]  /*04a0*/  @!P3 IMAD.IADD R0, R0, 0x1, R21 ;  /* 0x000000010000b824 */ /* 0x000fc800078e0215 */
[----:B------:R-:W-:-:S04]  /*04b0*/  @!P4 IMAD R0, R11, 0x2, R0 ;  /* 0x000000020b00c824 */ /* 0x000fc800078e0200 */
[----:B------:R-:W-:-:S05]  /*04c0*/  @!P6 IMAD.IADD R0, R0, 0x1, R23 ;  /* 0x000000010000e824 */ /* 0x000fca00078e0217 */
[----:B------:R-:W-:Y:S02]  /*04d0*/  LOP3.LUT R5, R0, 0xffff, RZ, 0xc0, !PT ;  /* 0x0000ffff00057812 */ /* 0x000fe400078ec0ff */
[----:B------:R-:W-:-:S07]  /*04e0*/  MOV R6, 0x500 ;  /* 0x0000050000067802 */ /* 0x000fce0000000f00 */
[----:B------:R-:W-:Y:S05]  /*04f0*/  CALL.REL.NOINC `($__internal_4_$__cuda_sm20_div_u16) ;  /* 0x0000000000147944 */ /* 0x000fea0003c00000 */
[----:B------:R-:W0:Y:S02]  /*0500*/  LDCU.64 UR6, c[0x0][0x388] ;  /* 0x00007100ff0677ac */ /* 0x000e240008000a00 */
[----:B0-----:R-:W-:-:S04]  /*0510*/  IADD3 R8, P0, PT, R8, UR6, RZ ;  /* 0x0000000608087c10 */ /* 0x001fc8000ff1e0ff */
[----:B------:R-:W-:-:S05]  /*0520*/  IADD3.X R9, PT, PT, R14, UR7, RZ, P0, !PT ;  /* 0x000000070e097c10 */ /* 0x000fca00087fe4ff */
[----:B------:R-:W-:Y:S01]  /*0530*/  STG.E.U8 desc[UR4][R8.64], R5 ;  /* 0x0000000508007986 */ /* 0x000fe2000c101104 */
[----:B------:R-:W-:Y:S05]  /*0540*/  EXIT ;  /* 0x000000000000794d */ /* 0x000fea0003800000 */
        .weak           $__internal_4_$__cuda_sm20_div_u16
        .type           $__internal_4_$__cuda_sm20_div_u16,@function
        .size           $__internal_4_$__cuda_sm20_div_u16,(.L_x_47 - $__internal_4_$__cuda_sm20_div_u16)
$__internal_4_$__cuda_sm20_div_u16:
[----:B------:R-:W0:Y:S01]  /*0550*/  I2F.U16 R0, R7 ;  /* 0x0000000700007306 */ /* 0x000e220000101000 */
[----:B------:R-:W-:Y:S01]  /*0560*/  IMAD.MOV.U32 R2, RZ, RZ, 0x4b800000 ;  /* 0x4b800000ff027424 */ /* 0x000fe200078e00ff */
[C---:B0-----:R-:W-:Y:S02]  /*0570*/  FSETP.GEU.AND P1, PT, |R0|.reuse, 1.175494350822287508e-38, PT ;  /* 0x008000000000780b */ /* 0x041fe40003f2e200 */
[----:B------:R-:W-:Y:S02]  /*0580*/  FSETP.GT.AND P0, PT, |R0|, 8.50705917302346158658e+37, PT ;  /* 0x7e8000000000780b */ /* 0x000fe40003f04200 */
[----:B------:R-:W-:-:S04]  /*0590*/  FSEL R2, R2, 1, !P1 ;  /* 0x3f80000002027808 */ /* 0x000fc80004800000 */
[----:B------:R-:W-:Y:S01]  /*05a0*/  FSEL R3, R2, 0.25, !P0 ;  /* 0x3e80000002037808 */ /* 0x000fe20004000000 */
[----:B------:R-:W-:Y:S01]  /*05b0*/  IMAD.MOV.U32 R2, RZ, RZ, R6 ;  /* 0x000000ffff027224 */ /* 0x000fe200078e0006 */
[----:B------:R-:W-:-:S03]  /*05c0*/  ISETP.NE.U32.AND P0, PT, R7, RZ, PT ;  /* 0x000000ff0700720c */ /* 0x000fc60003f05070 */
[----:B------:R-:W-:Y:S01]  /*05d0*/  FMUL R4, R0, R3 ;  /* 0x0000000300047220 */ /* 0x000fe20000400000 */
[----:B------:R-:W-:-:S04]  /*05e0*/  LOP3.LUT R0, R5, 0xffff, RZ, 0xc0, !PT ;  /* 0x0000ffff05007812 */ /* 0x000fc800078ec0ff */
[----:B------:R-:W-:Y:S01]  /*05f0*/  I2FP.F32.U32.RZ R0, R0 ;  /* 0x0000000000007245 */ /* 0x000fe2000020d000 */
[----:B------:R-:W0:Y:S02]  /*0600*/  MUFU.RCP R4, R4 ;  /* 0x0000000400047308 */ /* 0x000e240000001000 */
[----:B0-----:R-:W-:-:S04]  /*0610*/  FMUL R3, R3, R4 ;  /* 0x0000000403037220 */ /* 0x001fc80000400000 */
[----:B------:R-:W-:-:S04]  /*0620*/  VIADD R3, R3, 0x2 ;  /* 0x0000000203037836 */ /* 0x000fc80000000000 */
[----:B------:R-:W-:Y:S01]  /*0630*/  FMUL.RZ R0, R0, R3 ;  /* 0x0000000300007220 */ /* 0x000fe2000040c000 */
[----:B------:R-:W-:-:S05]  /*0640*/  IMAD.MOV.U32 R3, RZ, RZ, 0x0 ;  /* 0x00000000ff037424 */ /* 0x000fca00078e00ff */
[----:B------:R-:W0:Y:S02]  /*0650*/  F2I.U32.TRUNC.NTZ R0, R0 ;  /* 0x0000000000007305 */ /* 0x000e24000020f000 */
[----:B0-----:R-:W-:Y:S01]  /*0660*/  LOP3.LUT R5, R0, 0xffff, RZ, 0xc0, !PT ;  /* 0x0000ffff00057812 */ /* 0x001fe200078ec0ff */
[----:B------:R-:W-:Y:S01]  /*0670*/  @!P0 IMAD.MOV.U32 R5, RZ, RZ, -0x1 ;  /* 0xffffffffff058424 */ /* 0x000fe200078e00ff */
[----:B------:R-:W-:Y:S06]  /*0680*/  RET.REL.NODEC R2 `(_Z14gaussian_blur3PhS_ii) ;  /* 0xfffffff8025c7950 */ /* 0x000fec0003c3ffff */
.L_x_41:
        /* <DEDUP_REMOVED lines=15> */
.L_x_47:


//--------------------- .text._Z10blur_imagePhS_ii --------------------------
	.section	.text._Z10blur_imagePhS_ii,"ax",@progbits
	.align	128
        .global         _Z10blur_imagePhS_ii
        .type           _Z10blur_imagePhS_ii,@function
        .size           _Z10blur_imagePhS_ii,(.L_x_58 - _Z10blur_imagePhS_ii)
        .other          _Z10blur_imagePhS_ii,@"STO_CUDA_ENTRY STV_DEFAULT"
_Z10blur_imagePhS_ii:
.text._Z10blur_imagePhS_ii:
        /* <DEDUP_REMOVED lines=8> */
[----:B0-----:R-:W-:-:S05]  /*0080*/  IMAD R13, R13, UR5, R4 ;  /* 0x000000050d0d7c24 */ /* 0x001fca000f8e0204 */
[----:B------:R-:W-:Y:S01]  /*0090*/  ISETP.NE.AND P0, PT, R13, RZ, PT ;  /* 0x000000ff0d00720c */ /* 0x000fe20003f05270 */
[----:B-1----:R-:W-:-:S05]  /*00a0*/  IMAD R11, R11, UR4, R0 ;  /* 0x000000040b0b7c24 */ /* 0x002fca000f8e0200 */
[----:B------:R-:W-:Y:S01]  /*00b0*/  ISETP.LT.OR P0, PT, R11, 0x1, !P0 ;  /* 0x000000010b00780c */ /* 0x000fe20004701670 */
[----:B--2---:R-:W-:Y:S02]  /*00c0*/  VIADD R0, R2, 0xffffffff ;  /* 0xffffffff02007836 */ /* 0x004fe40000000000 */
[----:B------:R-:W-:-:S03]  /*00d0*/  VIADD R4, R3, 0xffffffff ;  /* 0xffffffff03047836 */ /* 0x000fc60000000000 */
[----:B------:R-:W-:-:S04]  /*00e0*/  ISETP.GE.OR P0, PT, R11, R0, P0 ;  /* 0x000000000b00720c */ /* 0x000fc80000706670 */
[----:B------:R-:W-:-:S13]  /*00f0*/  ISETP.GE.OR P0, PT, R13, R4, P0 ;  /* 0x000000040d00720c */ /* 0x000fda0000706670 */
[----:B------:R-:W-:Y:S05]  /*0100*/  @P0 EXIT ;  /* 0x000000000000094d */ /* 0x000fea0003800000 */
[----:B------:R-:W0:Y:S01]  /*0110*/  LDCU.128 UR8, c[0x0][0x380] ;  /* 0x00007000ff0877ac */ /* 0x000e220008000c00 */
[--C-:B------:R-:W-:Y:S01]  /*0120*/  IMAD R0, R13, R2, -R2.reuse ;  /* 0x000000020d007224 */ /* 0x100fe200078e0a02 */
[----:B------:R-:W-:Y:S01]  /*0130*/  SHF.R.S32.HI R3, RZ, 0x1f, R2 ;  /* 0x0000001fff037819 */ /* 0x000fe20000011402 */
[----:B------:R-:W1:Y:S03]  /*0140*/  LDCU.64 UR4, c[0x0][0x358] ;  /* 0x00006b00ff0477ac */ /* 0x000e660008000a00 */
[----:B------:R-:W-:-:S04]  /*0150*/  IADD3 R0, PT, PT, R11, -0x1, R0 ;  /* 0xffffffff0b007810 */ /* 0x000fc80007ffe000 */
[----:B0-----:R-:W-:-:S04]  /*0160*/  IADD3 R6, P0, PT, R0, UR8, RZ ;  /* 0x0000000800067c10 */ /* 0x001fc8000ff1e0ff */
[----:B------:R-:W-:Y:S02]  /*0170*/  LEA.HI.X.SX32 R7, R0, UR9, 0x1, P0 ;  /* 0x0000000900077c11 */ /* 0x000fe400080f0eff */
[----:B------:R-:W-:-:S03]  /*0180*/  IADD3 R8, P0, PT, R6, R2, RZ ;  /* 0x0000000206087210 */ /* 0x000fc60007f1e0ff */
[----:B-1----:R-:W2:Y:S02]  /*0190*/  LDG.E.U8 R0, desc[UR4][R6.64] ;  /* 0x0000000406007981 */ /* 0x002ea4000c1e1100 */
[C---:B------:R-:W-:Y:S01]  /*01a0*/  IMAD.X R9, R3.reuse, 0x1, R7, P0 ;  /* 0x0000000103097824 */ /* 0x040fe200000e0607 */
[-C--:B------:R-:W-:Y:S01]  /*01b0*/  IADD3 R4, P0, PT, R8, R2.reuse, RZ ;  /* 0x0000000208047210 */ /* 0x080fe20007f1e0ff */
[----:B------:R-:W3:Y:S04]  /*01c0*/  LDG.E.U8 R15, desc[UR4][R6.64+0x1] ;  /* 0x00000104060f7981 */ /* 0x000ee8000c1e1100 */
[----:B------:R-:W-:Y:S01]  /*01d0*/  IMAD.X R5, R3, 0x1, R9, P0 ;  /* 0x0000000103057824 */ /* 0x000fe200000e0609 */
[----:B------:R-:W3:Y:S04]  /*01e0*/  LDG.E.U8 R12, desc[UR4][R8.64+0x1] ;  /* 0x00000104080c7981 */ /* 0x000ee8000c1e1100 */
[----:B------:R-:W2:Y:S04]  /*01f0*/  LDG.E.U8 R3, desc[UR4][R8.64] ;  /* 0x0000000408037981 */ /* 0x000ea8000c1e1100 */
[----:B------:R-:W2:Y:S04]  /*0200*/  LDG.E.U8 R10, desc[UR4][R4.64] ;  /* 0x00000004040a7981 */ /* 0x000ea8000c1e1100 */
[----:B------:R-:W4:Y:S04]  /*0210*/  LDG.E.U8 R14, desc[UR4][R6.64+0x2] ;  /* 0x00000204060e7981 */ /* 0x000f28000c1e1100 */
[----:B------:R-:W4:Y:S04]  /*0220*/  LDG.E.U8 R17, desc[UR4][R4.64+0x1] ;  /* 0x0000010404117981 */ /* 0x000f28000c1e1100 */
[----:B------:R-:W5:Y:S04]  /*0230*/  LDG.E.U8 R19, desc[UR4][R8.64+0x2] ;  /* 0x0000020408137981 */ /* 0x000f68000c1e1100 */
[----:B------:R-:W5:Y:S01]  /*0240*/  LDG.E.U8 R16, desc[UR4][R4.64+0x2] ;  /* 0x0000020404107981 */ /* 0x000f62000c1e1100 */
[----:B------:R-:W-:-:S05]  /*0250*/  IMAD R11, R13, R2, R11 ;  /* 0x000000020d0b7224 */ /* 0x000fca00078e020b */
[----:B------:R-:W-:Y:S02]  /*0260*/  IADD3 R2, P0, PT, R11, UR10, RZ ;  /* 0x0000000a0b027c10 */ /* 0x000fe4000ff1e0ff */
[----:B--2---:R-:W-:-:S04]  /*0270*/  IADD3 R0, PT, PT, R10, R0, R3 ;  /* 0x000000000a007210 */ /* 0x004fc80007ffe003 */
[----:B---3--:R-:W-:-:S04]  /*0280*/  IADD3 R0, PT, PT, R12, R0, R15 ;  /* 0x000000000c007210 */ /* 0x008fc80007ffe00f */
[----:B----4-:R-:W-:-:S04]  /*0290*/  IADD3 R0, PT, PT, R14, R0, R17 ;  /* 0x000000000e007210 */ /* 0x010fc80007ffe011 */
[----:B-----5:R-:W-:-:S05]  /*02a0*/  IADD3 R0, PT, PT, R16, R0, R19 ;  /* 0x0000000010007210 */ /* 0x020fca0007ffe013 */
[----:B------:R-:W-:Y:S01]  /*02b0*/  IMAD R0, R0, 0xe38f, RZ ;  /* 0x0000e38f00007824 */ /* 0x000fe200078e02ff */
[----:B------:R-:W-:-:S04]  /*02c0*/  LEA.HI.X.SX32 R3, R11, UR11, 0x1, P0 ;  /* 0x0000000b0b037c11 */ /* 0x000fc800080f0eff */
[----:B------:R-:W-:-:S05]  /*02d0*/  SHF.R.U32.HI R7, RZ, 0x13, R0 ;  /* 0x00000013ff077819 */ /* 0x000fca0000011600 */
[----:B------:R-:W-:Y:S01]  /*02e0*/  STG.E.U8 desc[UR4][R2.64], R7 ;  /* 0x0000000702007986 */ /* 0x000fe2000c101104 */
[----:B------:R-:W-:Y:S05]  /*02f0*/  EXIT ;  /* 0x000000000000794d */ /* 0x000fea0003800000 */
.L_x_42:
        /* <DEDUP_REMOVED lines=16> */
.L_x_58:


//--------------------- .nv.shared.reserved.0     --------------------------
	.section	.nv.shared.reserved.0,"aw",@nobits
	.weak		__nv_reservedSMEM_offset_0_alias
	.size		__nv_reservedSMEM_offset_0_alias, 0, 64
	.other		__nv_reservedSMEM_offset_0_alias,@"STO_CUDA_RESERVED_SHARED STV_DEFAULT"
__nv_reservedSMEM_offset_0_alias:
	.zero		0
	.zero		64


//--------------------- .nv.constant0._Z13image_sharpenPhS_ii --------------------------
	.section	.nv.constant0._Z13image_sharpenPhS_ii,"a",@progbits
	.sectionflags	@""
	.align	4
.nv.constant0._Z13image_sharpenPhS_ii:
	.zero		920


//--------------------- .nv.constant0._Z27scale_image_bilinear_kernelPhS_iiii --------------------------
	.section	.nv.constant0._Z27scale_image_bilinear_kernelPhS_iiii,"a",@progbits
	.sectionflags	@""
	.align	4
.nv.constant0._Z27scale_image_bilinear_kernelPhS_iiii:
	.zero		928


//--------------------- .nv.constant0._Z21scale_image_cn_kernelPKhiiPhii --------------------------
	.section	.nv.constant0._Z21scale_image_cn_kernelPKhiiPhii,"a",@progbits
	.sectionflags	@""
	.align	4
.nv.constant0._Z21scale_image_cn_kernelPKhiiPhii:
	.zero		928


//--------------------- .nv.constant0._Z22compute_flow_magnitudePKfS0_Pfii --------------------------
	.section	.nv.constant0._Z22compute_flow_magnitudePKfS0_Pfii,"a",@progbits
	.sectionflags	@""
	.align	4
.nv.constant0._Z22compute_flow_magnitudePKfS0_Pfii:
	.zero		928


//--------------------- .nv.constant0._Z9update_uvPKfS0_S0_S0_S0_PfS1_fii --------------------------
	.section	.nv.constant0._Z9update_uvPKfS0_S0_S0_S0_PfS1_fii,"a",@progbits
	.sectionflags	@""
	.align	4
.nv.constant0._Z9update_uvPKfS0_S0_S0_S0_PfS1_fii:
	.zero		964


//--------------------- .nv.constant0._Z10average_uvPKfS0_PfS1_ii --------------------------
	.section	.nv.constant0._Z10average_uvPKfS0_PfS1_ii,"a",@progbits
	.sectionflags	@""
	.align	4
.nv.constant0._Z10average_uvPKfS0_PfS1_ii:
	.zero		936


//--------------------- .nv.constant0._Z19compute_derivativesPKhS0_PfS1_S1_ii --------------------------
	.section	.nv.constant0._Z19compute_derivativesPKhS0_PfS1_S1_ii,"a",@progbits
	.sectionflags	@""
	.align	4
.nv.constant0._Z19compute_derivativesPKhS0_PfS1_S1_ii:
	.zero		944


//--------------------- .nv.constant0._Z22edge_detection_overlayPhS_S_ii --------------------------
	.section	.nv.constant0._Z22edge_detection_overlayPhS_S_ii,"a",@progbits
	.sectionflags	@""
	.align	4
.nv.constant0._Z22edge_detection_overlayPhS_S_ii:
	.zero		928


//--------------------- .nv.constant0._Z21gray_scale_conversionPhS_ii --------------------------
	.section	.nv.constant0._Z21gray_scale_conversionPhS_ii,"a",@progbits
	.sectionflags	@""
	.align	4
.nv.constant0._Z21gray_scale_conversionPhS_ii:
	.zero		920


//--------------------- .nv.constant0._Z14gaussian_blur3PhS_ii --------------------------
	.section	.nv.constant0._Z14gaussian_blur3PhS_ii,"a",@progbits
	.sectionflags	@""
	.align	4
.nv.constant0._Z14gaussian_blur3PhS_ii:
	.zero		920


//--------------------- .nv.constant0._Z10blur_imagePhS_ii --------------------------
	.section	.nv.constant0._Z10blur_imagePhS_ii,"a",@progbits
	.sectionflags	@""
	.align	4
.nv.constant0._Z10blur_imagePhS_ii:
	.zero		920


//--------------------- SYMBOLS --------------------------

	.type		.nv.reservedSmem.offset0,@object
	.size		.nv.reservedSmem.offset0,0x4
